//
// Generated by NVIDIA NVVM Compiler
//
// Compiler Build ID: CL-36424714
// Cuda compilation tools, release 13.0, V13.0.88
// Based on NVVM 20.0.0
//

.version 9.0
.target sm_100
.address_size 64

	// .globl	_Z13circularShiftPfS_iiii
.global .align 4 .b8 __cudart_i2opi_f[24] = {65, 144, 67, 60, 153, 149, 98, 219, 192, 221, 52, 245, 209, 87, 39, 252, 41, 21, 68, 78, 110, 131, 249, 162};

.visible .entry _Z13circularShiftPfS_iiii(
	.param .u64 .ptr .align 1 _Z13circularShiftPfS_iiii_param_0,
	.param .u64 .ptr .align 1 _Z13circularShiftPfS_iiii_param_1,
	.param .u32 _Z13circularShiftPfS_iiii_param_2,
	.param .u32 _Z13circularShiftPfS_iiii_param_3,
	.param .u32 _Z13circularShiftPfS_iiii_param_4,
	.param .u32 _Z13circularShiftPfS_iiii_param_5
)
{
	.reg .pred 	%p<4>;
	.reg .b32 	%r<25>;
	.reg .b32 	%f<2>;
	.reg .b64 	%rd<9>;

	ld.param.u64 	%rd1, [_Z13circularShiftPfS_iiii_param_0];
	ld.param.u64 	%rd2, [_Z13circularShiftPfS_iiii_param_1];
	ld.param.u32 	%r3, [_Z13circularShiftPfS_iiii_param_2];
	ld.param.u32 	%r7, [_Z13circularShiftPfS_iiii_param_3];
	ld.param.u32 	%r5, [_Z13circularShiftPfS_iiii_param_4];
	ld.param.u32 	%r6, [_Z13circularShiftPfS_iiii_param_5];
	mov.u32 	%r8, %ctaid.x;
	mov.u32 	%r9, %ntid.x;
	mov.u32 	%r10, %tid.x;
	mad.lo.s32 	%r1, %r8, %r9, %r10;
	mov.u32 	%r11, %ctaid.y;
	mov.u32 	%r12, %ntid.y;
	mov.u32 	%r13, %tid.y;
	mad.lo.s32 	%r14, %r11, %r12, %r13;
	setp.ge.s32 	%p1, %r1, %r3;
	setp.ge.s32 	%p2, %r14, %r7;
	or.pred  	%p3, %p1, %p2;
	@%p3 bra 	$L__BB0_2;
	cvta.to.global.u64 	%rd3, %rd2;
	cvta.to.global.u64 	%rd4, %rd1;
	sub.s32 	%r15, %r14, %r6;
	rem.s32 	%r16, %r15, %r7;
	add.s32 	%r17, %r16, %r7;
	rem.s32 	%r18, %r17, %r7;
	sub.s32 	%r19, %r1, %r5;
	rem.s32 	%r20, %r19, %r3;
	add.s32 	%r21, %r20, %r3;
	rem.s32 	%r22, %r21, %r3;
	mad.lo.s32 	%r23, %r18, %r3, %r22;
	mul.wide.s32 	%rd5, %r23, 4;
	add.s64 	%rd6, %rd3, %rd5;
	ld.global.f32 	%f1, [%rd6];
	mad.lo.s32 	%r24, %r3, %r14, %r1;
	mul.wide.s32 	%rd7, %r24, 4;
	add.s64 	%rd8, %rd4, %rd7;
	st.global.f32 	[%rd8], %f1;
$L__BB0_2:
	ret;

}
	// .globl	_Z24discreteFourierTransformPfS_ii
.visible .entry _Z24discreteFourierTransformPfS_ii(
	.param .u64 .ptr .align 1 _Z24discreteFourierTransformPfS_ii_param_0,
	.param .u64 .ptr .align 1 _Z24discreteFourierTransformPfS_ii_param_1,
	.param .u32 _Z24discreteFourierTransformPfS_ii_param_2,
	.param .u32 _Z24discreteFourierTransformPfS_ii_param_3
)
{
	.local .align 4 .b8 	__local_depot1[28];
	.reg .b64 	%SP;
	.reg .b64 	%SPL;
	.reg .pred 	%p<23>;
	.reg .b32 	%r<102>;
	.reg .b32 	%f<68>;
	.reg .b64 	%rd<47>;
	.reg .b64 	%fd<18>;

	mov.u64 	%SPL, __local_depot1;
	ld.param.u64 	%rd15, [_Z24discreteFourierTransformPfS_ii_param_1];
	ld.param.u32 	%r35, [_Z24discreteFourierTransformPfS_ii_param_2];
	ld.param.u32 	%r37, [_Z24discreteFourierTransformPfS_ii_param_3];
	add.u64 	%rd1, %SPL, 0;
	add.u64 	%rd2, %SPL, 0;
	mov.u32 	%r38, %ctaid.x;
	mov.u32 	%r39, %ntid.x;
	mov.u32 	%r40, %tid.x;
	mad.lo.s32 	%r1, %r38, %r39, %r40;
	mov.u32 	%r41, %ctaid.y;
	mov.u32 	%r42, %ntid.y;
	mov.u32 	%r43, %tid.y;
	mad.lo.s32 	%r44, %r41, %r42, %r43;
	setp.ge.s32 	%p1, %r1, %r35;
	setp.ge.s32 	%p2, %r44, %r37;
	or.pred  	%p3, %p1, %p2;
	@%p3 bra 	$L__BB1_23;
	setp.lt.s32 	%p4, %r35, 1;
	mov.f32 	%f63, 0f00000000;
	mov.f32 	%f62, %f63;
	@%p4 bra 	$L__BB1_22;
	cvta.to.global.u64 	%rd3, %rd15;
	cvt.rn.f64.u32 	%fd1, %r37;
	cvt.rn.f64.s32 	%fd2, %r35;
	cvt.rn.f64.s32 	%fd5, %r1;
	mul.f64 	%fd3, %fd5, 0d401921FB54442D18;
	mov.f32 	%f62, 0f00000000;
	mov.b32 	%r92, 0;
	cvt.rn.f64.u32 	%fd7, %r44;
	mul.f64 	%fd8, %fd7, 0dC01921FB54442D18;
	mov.u64 	%rd30, __cudart_i2opi_f;
	mov.f32 	%f63, %f62;
$L__BB1_3:
	mul.lo.s32 	%r4, %r92, %r35;
	cvt.rn.f64.u32 	%fd6, %r92;
	mul.f64 	%fd9, %fd8, %fd6;
	div.rn.f64 	%fd4, %fd9, %fd1;
	mov.b32 	%r93, 0;
$L__BB1_4:
	add.s32 	%r47, %r93, %r4;
	mul.wide.u32 	%rd18, %r47, 4;
	add.s64 	%rd19, %rd3, %rd18;
	ld.global.f32 	%f5, [%rd19];
	cvt.rn.f64.u32 	%fd10, %r93;
	mul.f64 	%fd11, %fd3, %fd10;
	div.rn.f64 	%fd12, %fd11, %fd2;
	sub.f64 	%fd13, %fd4, %fd12;
	cvt.rn.f32.f64 	%f6, %fd13;
	mul.f32 	%f21, %f6, 0f3F22F983;
	cvt.rni.s32.f32 	%r101, %f21;
	cvt.rn.f32.s32 	%f22, %r101;
	fma.rn.f32 	%f23, %f22, 0fBFC90FDA, %f6;
	fma.rn.f32 	%f24, %f22, 0fB3A22168, %f23;
	fma.rn.f32 	%f65, %f22, 0fA7C234C5, %f24;
	abs.f32 	%f8, %f6;
	setp.ltu.f32 	%p5, %f8, 0f47CE4780;
	mov.u32 	%r97, %r101;
	mov.f32 	%f64, %f65;
	@%p5 bra 	$L__BB1_12;
	setp.eq.f32 	%p6, %f8, 0f7F800000;
	@%p6 bra 	$L__BB1_11;
	mov.b32 	%r7, %f6;
	shl.b32 	%r49, %r7, 8;
	or.b32  	%r8, %r49, -2147483648;
	mov.b64 	%rd45, 0;
	mov.b32 	%r94, 0;
	mov.u64 	%rd43, %rd30;
	mov.u64 	%rd44, %rd2;
$L__BB1_7:
	.pragma "nounroll";
	ld.global.nc.u32 	%r50, [%rd43];
	mad.wide.u32 	%rd22, %r50, %r8, %rd45;
	shr.u64 	%rd45, %rd22, 32;
	st.local.u32 	[%rd44], %rd22;
	add.s32 	%r94, %r94, 1;
	add.s64 	%rd44, %rd44, 4;
	add.s64 	%rd43, %rd43, 4;
	setp.ne.s32 	%p7, %r94, 6;
	@%p7 bra 	$L__BB1_7;
	shr.u32 	%r51, %r7, 23;
	st.local.u32 	[%rd2+24], %rd45;
	and.b32  	%r11, %r51, 31;
	and.b32  	%r52, %r51, 224;
	add.s32 	%r53, %r52, -128;
	shr.u32 	%r54, %r53, 5;
	mul.wide.u32 	%rd23, %r54, 4;
	sub.s64 	%rd10, %rd2, %rd23;
	ld.local.u32 	%r95, [%rd10+24];
	ld.local.u32 	%r96, [%rd10+20];
	setp.eq.s32 	%p8, %r11, 0;
	@%p8 bra 	$L__BB1_10;
	shf.l.wrap.b32 	%r95, %r96, %r95, %r11;
	ld.local.u32 	%r55, [%rd10+16];
	shf.l.wrap.b32 	%r96, %r55, %r96, %r11;
$L__BB1_10:
	shr.u32 	%r56, %r95, 30;
	shf.l.wrap.b32 	%r57, %r96, %r95, 2;
	shl.b32 	%r58, %r96, 2;
	shr.u32 	%r59, %r57, 31;
	add.s32 	%r60, %r59, %r56;
	neg.s32 	%r61, %r60;
	setp.lt.s32 	%p9, %r7, 0;
	selp.b32 	%r97, %r61, %r60, %p9;
	xor.b32  	%r62, %r57, %r7;
	shr.s32 	%r63, %r57, 31;
	xor.b32  	%r64, %r63, %r57;
	xor.b32  	%r65, %r63, %r58;
	cvt.u64.u32 	%rd24, %r64;
	shl.b64 	%rd25, %rd24, 32;
	cvt.u64.u32 	%rd26, %r65;
	or.b64  	%rd27, %rd25, %rd26;
	cvt.rn.f64.s64 	%fd14, %rd27;
	mul.f64 	%fd15, %fd14, 0d3BF921FB54442D19;
	cvt.rn.f32.f64 	%f25, %fd15;
	neg.f32 	%f26, %f25;
	setp.lt.s32 	%p10, %r62, 0;
	selp.f32 	%f64, %f26, %f25, %p10;
	bra.uni 	$L__BB1_12;
$L__BB1_11:
	mov.f32 	%f27, 0f00000000;
	mul.rn.f32 	%f64, %f6, %f27;
	mov.b32 	%r97, 0;
$L__BB1_12:
	mul.rn.f32 	%f28, %f64, %f64;
	and.b32  	%r67, %r97, 1;
	setp.eq.b32 	%p12, %r67, 1;
	selp.f32 	%f29, 0f3F800000, %f64, %p12;
	fma.rn.f32 	%f30, %f28, %f29, 0f00000000;
	fma.rn.f32 	%f31, %f28, 0f37CBAC00, 0fBAB607ED;
	selp.f32 	%f32, %f31, 0fB94D4153, %p12;
	selp.f32 	%f33, 0f3D2AAABB, 0f3C0885E4, %p12;
	fma.rn.f32 	%f34, %f32, %f28, %f33;
	selp.f32 	%f35, 0fBEFFFFFF, 0fBE2AAAA8, %p12;
	fma.rn.f32 	%f36, %f34, %f28, %f35;
	fma.rn.f32 	%f37, %f36, %f30, %f29;
	and.b32  	%r68, %r97, 2;
	setp.eq.s32 	%p13, %r68, 0;
	mov.f32 	%f38, 0f00000000;
	sub.f32 	%f39, %f38, %f37;
	selp.f32 	%f40, %f37, %f39, %p13;
	fma.rn.f32 	%f63, %f5, %f40, %f63;
	@%p5 bra 	$L__BB1_20;
	setp.eq.f32 	%p14, %f8, 0f7F800000;
	@%p14 bra 	$L__BB1_19;
	mov.b32 	%r20, %f6;
	shl.b32 	%r70, %r20, 8;
	or.b32  	%r21, %r70, -2147483648;
	mov.b64 	%rd46, 0;
	mov.b32 	%r98, 0;
$L__BB1_15:
	.pragma "nounroll";
	mul.wide.u32 	%rd29, %r98, 4;
	add.s64 	%rd31, %rd30, %rd29;
	ld.global.nc.u32 	%r71, [%rd31];
	mad.wide.u32 	%rd32, %r71, %r21, %rd46;
	shr.u64 	%rd46, %rd32, 32;
	add.s64 	%rd33, %rd1, %rd29;
	st.local.u32 	[%rd33], %rd32;
	add.s32 	%r98, %r98, 1;
	setp.ne.s32 	%p15, %r98, 6;
	@%p15 bra 	$L__BB1_15;
	shr.u32 	%r72, %r20, 23;
	st.local.u32 	[%rd1+24], %rd46;
	and.b32  	%r24, %r72, 31;
	and.b32  	%r73, %r72, 224;
	add.s32 	%r74, %r73, -128;
	shr.u32 	%r75, %r74, 5;
	mul.wide.u32 	%rd34, %r75, 4;
	sub.s64 	%rd13, %rd1, %rd34;
	ld.local.u32 	%r99, [%rd13+24];
	ld.local.u32 	%r100, [%rd13+20];
	setp.eq.s32 	%p16, %r24, 0;
	@%p16 bra 	$L__BB1_18;
	shf.l.wrap.b32 	%r99, %r100, %r99, %r24;
	ld.local.u32 	%r76, [%rd13+16];
	shf.l.wrap.b32 	%r100, %r76, %r100, %r24;
$L__BB1_18:
	shr.u32 	%r77, %r99, 30;
	shf.l.wrap.b32 	%r78, %r100, %r99, 2;
	shl.b32 	%r79, %r100, 2;
	shr.u32 	%r80, %r78, 31;
	add.s32 	%r81, %r80, %r77;
	neg.s32 	%r82, %r81;
	setp.lt.s32 	%p17, %r20, 0;
	selp.b32 	%r101, %r82, %r81, %p17;
	xor.b32  	%r83, %r78, %r20;
	shr.s32 	%r84, %r78, 31;
	xor.b32  	%r85, %r84, %r78;
	xor.b32  	%r86, %r84, %r79;
	cvt.u64.u32 	%rd35, %r85;
	shl.b64 	%rd36, %rd35, 32;
	cvt.u64.u32 	%rd37, %r86;
	or.b64  	%rd38, %rd36, %rd37;
	cvt.rn.f64.s64 	%fd16, %rd38;
	mul.f64 	%fd17, %fd16, 0d3BF921FB54442D19;
	cvt.rn.f32.f64 	%f41, %fd17;
	neg.f32 	%f42, %f41;
	setp.lt.s32 	%p18, %r83, 0;
	selp.f32 	%f65, %f42, %f41, %p18;
	bra.uni 	$L__BB1_20;
$L__BB1_19:
	mov.f32 	%f43, 0f00000000;
	mul.rn.f32 	%f65, %f6, %f43;
	mov.b32 	%r101, 0;
$L__BB1_20:
	add.s32 	%r88, %r101, 1;
	mul.rn.f32 	%f44, %f65, %f65;
	and.b32  	%r89, %r101, 1;
	setp.eq.b32 	%p19, %r89, 1;
	selp.f32 	%f45, %f65, 0f3F800000, %p19;
	fma.rn.f32 	%f46, %f44, %f45, 0f00000000;
	fma.rn.f32 	%f47, %f44, 0f37CBAC00, 0fBAB607ED;
	selp.f32 	%f48, 0fB94D4153, %f47, %p19;
	selp.f32 	%f49, 0f3C0885E4, 0f3D2AAABB, %p19;
	fma.rn.f32 	%f50, %f48, %f44, %f49;
	selp.f32 	%f51, 0fBE2AAAA8, 0fBEFFFFFF, %p19;
	fma.rn.f32 	%f52, %f50, %f44, %f51;
	fma.rn.f32 	%f53, %f52, %f46, %f45;
	and.b32  	%r90, %r88, 2;
	setp.eq.s32 	%p20, %r90, 0;
	mov.f32 	%f54, 0f00000000;
	sub.f32 	%f55, %f54, %f53;
	selp.f32 	%f56, %f53, %f55, %p20;
	fma.rn.f32 	%f62, %f5, %f56, %f62;
	add.s32 	%r93, %r93, 1;
	setp.ne.s32 	%p21, %r93, %r35;
	@%p21 bra 	$L__BB1_4;
	add.s32 	%r92, %r92, 1;
	setp.ne.s32 	%p22, %r92, %r37;
	@%p22 bra 	$L__BB1_3;
$L__BB1_22:
	ld.param.u64 	%rd42, [_Z24discreteFourierTransformPfS_ii_param_0];
	mul.f32 	%f57, %f62, %f62;
	fma.rn.f32 	%f58, %f63, %f63, %f57;
	sqrt.rn.f32 	%f59, %f58;
	mad.lo.s32 	%r91, %r35, %r44, %r1;
	cvta.to.global.u64 	%rd39, %rd42;
	mul.wide.s32 	%rd40, %r91, 4;
	add.s64 	%rd41, %rd39, %rd40;
	st.global.f32 	[%rd41], %f59;
$L__BB1_23:
	ret;

}
	// .globl	_Z18circularShiftBatchPfS_iiiii
.visible .entry _Z18circularShiftBatchPfS_iiiii(
	.param .u64 .ptr .align 1 _Z18circularShiftBatchPfS_iiiii_param_0,
	.param .u64 .ptr .align 1 _Z18circularShiftBatchPfS_iiiii_param_1,
	.param .u32 _Z18circularShiftBatchPfS_iiiii_param_2,
	.param .u32 _Z18circularShiftBatchPfS_iiiii_param_3,
	.param .u32 _Z18circularShiftBatchPfS_iiiii_param_4,
	.param .u32 _Z18circularShiftBatchPfS_iiiii_param_5,
	.param .u32 _Z18circularShiftBatchPfS_iiiii_param_6
)
{
	.reg .pred 	%p<6>;
	.reg .b32 	%r<34>;
	.reg .b32 	%f<2>;
	.reg .b64 	%rd<9>;

	ld.param.u64 	%rd1, [_Z18circularShiftBatchPfS_iiiii_param_0];
	ld.param.u64 	%rd2, [_Z18circularShiftBatchPfS_iiiii_param_1];
	ld.param.u32 	%r4, [_Z18circularShiftBatchPfS_iiiii_param_2];
	ld.param.u32 	%r8, [_Z18circularShiftBatchPfS_iiiii_param_3];
	ld.param.u32 	%r9, [_Z18circularShiftBatchPfS_iiiii_param_4];
	ld.param.u32 	%r6, [_Z18circularShiftBatchPfS_iiiii_param_5];
	ld.param.u32 	%r7, [_Z18circularShiftBatchPfS_iiiii_param_6];
	mov.u32 	%r10, %ctaid.x;
	mov.u32 	%r11, %ntid.x;
	mov.u32 	%r12, %tid.x;
	mad.lo.s32 	%r1, %r10, %r11, %r12;
	mov.u32 	%r13, %ctaid.y;
	mov.u32 	%r14, %ntid.y;
	mov.u32 	%r15, %tid.y;
	mad.lo.s32 	%r16, %r13, %r14, %r15;
	mov.u32 	%r17, %ctaid.z;
	mov.u32 	%r18, %ntid.z;
	mov.u32 	%r19, %tid.z;
	mad.lo.s32 	%r3, %r17, %r18, %r19;
	setp.ge.s32 	%p1, %r1, %r4;
	setp.ge.s32 	%p2, %r16, %r8;
	or.pred  	%p3, %p1, %p2;
	setp.ge.s32 	%p4, %r3, %r9;
	or.pred  	%p5, %p3, %p4;
	@%p5 bra 	$L__BB2_2;
	cvta.to.global.u64 	%rd3, %rd2;
	cvta.to.global.u64 	%rd4, %rd1;
	mul.lo.s32 	%r20, %r4, %r3;
	mul.lo.s32 	%r21, %r20, %r8;
	sub.s32 	%r22, %r16, %r7;
	rem.s32 	%r23, %r22, %r8;
	add.s32 	%r24, %r23, %r8;
	rem.s32 	%r25, %r24, %r8;
	mad.lo.s32 	%r26, %r25, %r4, %r21;
	sub.s32 	%r27, %r1, %r6;
	rem.s32 	%r28, %r27, %r4;
	add.s32 	%r29, %r28, %r4;
	rem.s32 	%r30, %r29, %r4;
	add.s32 	%r31, %r26, %r30;
	mul.wide.s32 	%rd5, %r31, 4;
	add.s64 	%rd6, %rd3, %rd5;
	ld.global.f32 	%f1, [%rd6];
	mad.lo.s32 	%r32, %r4, %r16, %r1;
	add.s32 	%r33, %r32, %r21;
	mul.wide.s32 	%rd7, %r33, 4;
	add.s64 	%rd8, %rd4, %rd7;
	st.global.f32 	[%rd8], %f1;
$L__BB2_2:
	ret;

}
	// .globl	_Z29discreteFourierTransformBatchPfS_iii
.visible .entry _Z29discreteFourierTransformBatchPfS_iii(
	.param .u64 .ptr .align 1 _Z29discreteFourierTransformBatchPfS_iii_param_0,
	.param .u64 .ptr .align 1 _Z29discreteFourierTransformBatchPfS_iii_param_1,
	.param .u32 _Z29discreteFourierTransformBatchPfS_iii_param_2,
	.param .u32 _Z29discreteFourierTransformBatchPfS_iii_param_3,
	.param .u32 _Z29discreteFourierTransformBatchPfS_iii_param_4
)
{
	.local .align 4 .b8 	__local_depot3[28];
	.reg .b64 	%SP;
	.reg .b64 	%SPL;
	.reg .pred 	%p<25>;
	.reg .b32 	%r<110>;
	.reg .b32 	%f<68>;
	.reg .b64 	%rd<47>;
	.reg .b64 	%fd<18>;

	mov.u64 	%SPL, __local_depot3;
	ld.param.u64 	%rd15, [_Z29discreteFourierTransformBatchPfS_iii_param_1];
	ld.param.u32 	%r37, [_Z29discreteFourierTransformBatchPfS_iii_param_2];
	ld.param.u32 	%r39, [_Z29discreteFourierTransformBatchPfS_iii_param_3];
	ld.param.u32 	%r40, [_Z29discreteFourierTransformBatchPfS_iii_param_4];
	add.u64 	%rd1, %SPL, 0;
	add.u64 	%rd2, %SPL, 0;
	mov.u32 	%r41, %ctaid.x;
	mov.u32 	%r42, %ntid.x;
	mov.u32 	%r43, %tid.x;
	mad.lo.s32 	%r1, %r41, %r42, %r43;
	mov.u32 	%r44, %ctaid.y;
	mov.u32 	%r45, %ntid.y;
	mov.u32 	%r46, %tid.y;
	mad.lo.s32 	%r47, %r44, %r45, %r46;
	mov.u32 	%r48, %ctaid.z;
	mov.u32 	%r49, %ntid.z;
	mov.u32 	%r50, %tid.z;
	mad.lo.s32 	%r3, %r48, %r49, %r50;
	setp.ge.s32 	%p1, %r1, %r37;
	setp.ge.s32 	%p2, %r47, %r39;
	or.pred  	%p3, %p1, %p2;
	setp.ge.s32 	%p4, %r3, %r40;
	or.pred  	%p5, %p3, %p4;
	@%p5 bra 	$L__BB3_23;
	setp.lt.s32 	%p6, %r37, 1;
	mul.lo.s32 	%r4, %r39, %r3;
	mov.f32 	%f63, 0f00000000;
	mov.f32 	%f62, %f63;
	@%p6 bra 	$L__BB3_22;
	cvta.to.global.u64 	%rd3, %rd15;
	cvt.rn.f64.s32 	%fd1, %r37;
	cvt.rn.f64.s32 	%fd4, %r1;
	mul.f64 	%fd2, %fd4, 0d401921FB54442D18;
	mov.f32 	%f62, 0f00000000;
	mov.b32 	%r100, 0;
	cvt.rn.f64.u32 	%fd6, %r47;
	mul.f64 	%fd7, %fd6, 0dC01921FB54442D18;
	cvt.rn.f64.u32 	%fd9, %r39;
	mov.u64 	%rd30, __cudart_i2opi_f;
	mov.f32 	%f63, %f62;
$L__BB3_3:
	add.s32 	%r53, %r100, %r4;
	mul.lo.s32 	%r6, %r53, %r37;
	cvt.rn.f64.u32 	%fd5, %r100;
	mul.f64 	%fd8, %fd7, %fd5;
	div.rn.f64 	%fd3, %fd8, %fd9;
	mov.b32 	%r101, 0;
$L__BB3_4:
	add.s32 	%r54, %r101, %r6;
	mul.wide.s32 	%rd18, %r54, 4;
	add.s64 	%rd19, %rd3, %rd18;
	ld.global.f32 	%f5, [%rd19];
	cvt.rn.f64.u32 	%fd10, %r101;
	mul.f64 	%fd11, %fd2, %fd10;
	div.rn.f64 	%fd12, %fd11, %fd1;
	sub.f64 	%fd13, %fd3, %fd12;
	cvt.rn.f32.f64 	%f6, %fd13;
	mul.f32 	%f21, %f6, 0f3F22F983;
	cvt.rni.s32.f32 	%r109, %f21;
	cvt.rn.f32.s32 	%f22, %r109;
	fma.rn.f32 	%f23, %f22, 0fBFC90FDA, %f6;
	fma.rn.f32 	%f24, %f22, 0fB3A22168, %f23;
	fma.rn.f32 	%f65, %f22, 0fA7C234C5, %f24;
	abs.f32 	%f8, %f6;
	setp.ltu.f32 	%p7, %f8, 0f47CE4780;
	mov.u32 	%r105, %r109;
	mov.f32 	%f64, %f65;
	@%p7 bra 	$L__BB3_12;
	setp.eq.f32 	%p8, %f8, 0f7F800000;
	@%p8 bra 	$L__BB3_11;
	mov.b32 	%r9, %f6;
	shl.b32 	%r56, %r9, 8;
	or.b32  	%r10, %r56, -2147483648;
	mov.b64 	%rd45, 0;
	mov.b32 	%r102, 0;
	mov.u64 	%rd43, %rd30;
	mov.u64 	%rd44, %rd2;
$L__BB3_7:
	.pragma "nounroll";
	ld.global.nc.u32 	%r57, [%rd43];
	mad.wide.u32 	%rd22, %r57, %r10, %rd45;
	shr.u64 	%rd45, %rd22, 32;
	st.local.u32 	[%rd44], %rd22;
	add.s32 	%r102, %r102, 1;
	add.s64 	%rd44, %rd44, 4;
	add.s64 	%rd43, %rd43, 4;
	setp.ne.s32 	%p9, %r102, 6;
	@%p9 bra 	$L__BB3_7;
	shr.u32 	%r58, %r9, 23;
	st.local.u32 	[%rd2+24], %rd45;
	and.b32  	%r13, %r58, 31;
	and.b32  	%r59, %r58, 224;
	add.s32 	%r60, %r59, -128;
	shr.u32 	%r61, %r60, 5;
	mul.wide.u32 	%rd23, %r61, 4;
	sub.s64 	%rd10, %rd2, %rd23;
	ld.local.u32 	%r103, [%rd10+24];
	ld.local.u32 	%r104, [%rd10+20];
	setp.eq.s32 	%p10, %r13, 0;
	@%p10 bra 	$L__BB3_10;
	shf.l.wrap.b32 	%r103, %r104, %r103, %r13;
	ld.local.u32 	%r62, [%rd10+16];
	shf.l.wrap.b32 	%r104, %r62, %r104, %r13;
$L__BB3_10:
	shr.u32 	%r63, %r103, 30;
	shf.l.wrap.b32 	%r64, %r104, %r103, 2;
	shl.b32 	%r65, %r104, 2;
	shr.u32 	%r66, %r64, 31;
	add.s32 	%r67, %r66, %r63;
	neg.s32 	%r68, %r67;
	setp.lt.s32 	%p11, %r9, 0;
	selp.b32 	%r105, %r68, %r67, %p11;
	xor.b32  	%r69, %r64, %r9;
	shr.s32 	%r70, %r64, 31;
	xor.b32  	%r71, %r70, %r64;
	xor.b32  	%r72, %r70, %r65;
	cvt.u64.u32 	%rd24, %r71;
	shl.b64 	%rd25, %rd24, 32;
	cvt.u64.u32 	%rd26, %r72;
	or.b64  	%rd27, %rd25, %rd26;
	cvt.rn.f64.s64 	%fd14, %rd27;
	mul.f64 	%fd15, %fd14, 0d3BF921FB54442D19;
	cvt.rn.f32.f64 	%f25, %fd15;
	neg.f32 	%f26, %f25;
	setp.lt.s32 	%p12, %r69, 0;
	selp.f32 	%f64, %f26, %f25, %p12;
	bra.uni 	$L__BB3_12;
$L__BB3_11:
	mov.f32 	%f27, 0f00000000;
	mul.rn.f32 	%f64, %f6, %f27;
	mov.b32 	%r105, 0;
$L__BB3_12:
	mul.rn.f32 	%f28, %f64, %f64;
	and.b32  	%r74, %r105, 1;
	setp.eq.b32 	%p14, %r74, 1;
	selp.f32 	%f29, 0f3F800000, %f64, %p14;
	fma.rn.f32 	%f30, %f28, %f29, 0f00000000;
	fma.rn.f32 	%f31, %f28, 0f37CBAC00, 0fBAB607ED;
	selp.f32 	%f32, %f31, 0fB94D4153, %p14;
	selp.f32 	%f33, 0f3D2AAABB, 0f3C0885E4, %p14;
	fma.rn.f32 	%f34, %f32, %f28, %f33;
	selp.f32 	%f35, 0fBEFFFFFF, 0fBE2AAAA8, %p14;
	fma.rn.f32 	%f36, %f34, %f28, %f35;
	fma.rn.f32 	%f37, %f36, %f30, %f29;
	and.b32  	%r75, %r105, 2;
	setp.eq.s32 	%p15, %r75, 0;
	mov.f32 	%f38, 0f00000000;
	sub.f32 	%f39, %f38, %f37;
	selp.f32 	%f40, %f37, %f39, %p15;
	fma.rn.f32 	%f63, %f5, %f40, %f63;
	@%p7 bra 	$L__BB3_20;
	setp.eq.f32 	%p16, %f8, 0f7F800000;
	@%p16 bra 	$L__BB3_19;
	mov.b32 	%r22, %f6;
	shl.b32 	%r77, %r22, 8;
	or.b32  	%r23, %r77, -2147483648;
	mov.b64 	%rd46, 0;
	mov.b32 	%r106, 0;
$L__BB3_15:
	.pragma "nounroll";
	mul.wide.u32 	%rd29, %r106, 4;
	add.s64 	%rd31, %rd30, %rd29;
	ld.global.nc.u32 	%r78, [%rd31];
	mad.wide.u32 	%rd32, %r78, %r23, %rd46;
	shr.u64 	%rd46, %rd32, 32;
	add.s64 	%rd33, %rd1, %rd29;
	st.local.u32 	[%rd33], %rd32;
	add.s32 	%r106, %r106, 1;
	setp.ne.s32 	%p17, %r106, 6;
	@%p17 bra 	$L__BB3_15;
	shr.u32 	%r79, %r22, 23;
	st.local.u32 	[%rd1+24], %rd46;
	and.b32  	%r26, %r79, 31;
	and.b32  	%r80, %r79, 224;
	add.s32 	%r81, %r80, -128;
	shr.u32 	%r82, %r81, 5;
	mul.wide.u32 	%rd34, %r82, 4;
	sub.s64 	%rd13, %rd1, %rd34;
	ld.local.u32 	%r107, [%rd13+24];
	ld.local.u32 	%r108, [%rd13+20];
	setp.eq.s32 	%p18, %r26, 0;
	@%p18 bra 	$L__BB3_18;
	shf.l.wrap.b32 	%r107, %r108, %r107, %r26;
	ld.local.u32 	%r83, [%rd13+16];
	shf.l.wrap.b32 	%r108, %r83, %r108, %r26;
$L__BB3_18:
	shr.u32 	%r84, %r107, 30;
	shf.l.wrap.b32 	%r85, %r108, %r107, 2;
	shl.b32 	%r86, %r108, 2;
	shr.u32 	%r87, %r85, 31;
	add.s32 	%r88, %r87, %r84;
	neg.s32 	%r89, %r88;
	setp.lt.s32 	%p19, %r22, 0;
	selp.b32 	%r109, %r89, %r88, %p19;
	xor.b32  	%r90, %r85, %r22;
	shr.s32 	%r91, %r85, 31;
	xor.b32  	%r92, %r91, %r85;
	xor.b32  	%r93, %r91, %r86;
	cvt.u64.u32 	%rd35, %r92;
	shl.b64 	%rd36, %rd35, 32;
	cvt.u64.u32 	%rd37, %r93;
	or.b64  	%rd38, %rd36, %rd37;
	cvt.rn.f64.s64 	%fd16, %rd38;
	mul.f64 	%fd17, %fd16, 0d3BF921FB54442D19;
	cvt.rn.f32.f64 	%f41, %fd17;
	neg.f32 	%f42, %f41;
	setp.lt.s32 	%p20, %r90, 0;
	selp.f32 	%f65, %f42, %f41, %p20;
	bra.uni 	$L__BB3_20;
$L__BB3_19:
	mov.f32 	%f43, 0f00000000;
	mul.rn.f32 	%f65, %f6, %f43;
	mov.b32 	%r109, 0;
$L__BB3_20:
	add.s32 	%r95, %r109, 1;
	mul.rn.f32 	%f44, %f65, %f65;
	and.b32  	%r96, %r109, 1;
	setp.eq.b32 	%p21, %r96, 1;
	selp.f32 	%f45, %f65, 0f3F800000, %p21;
	fma.rn.f32 	%f46, %f44, %f45, 0f00000000;
	fma.rn.f32 	%f47, %f44, 0f37CBAC00, 0fBAB607ED;
	selp.f32 	%f48, 0fB94D4153, %f47, %p21;
	selp.f32 	%f49, 0f3C0885E4, 0f3D2AAABB, %p21;
	fma.rn.f32 	%f50, %f48, %f44, %f49;
	selp.f32 	%f51, 0fBE2AAAA8, 0fBEFFFFFF, %p21;
	fma.rn.f32 	%f52, %f50, %f44, %f51;
	fma.rn.f32 	%f53, %f52, %f46, %f45;
	and.b32  	%r97, %r95, 2;
	setp.eq.s32 	%p22, %r97, 0;
	mov.f32 	%f54, 0f00000000;
	sub.f32 	%f55, %f54, %f53;
	selp.f32 	%f56, %f53, %f55, %p22;
	fma.rn.f32 	%f62, %f5, %f56, %f62;
	add.s32 	%r101, %r101, 1;
	setp.ne.s32 	%p23, %r101, %r37;
	@%p23 bra 	$L__BB3_4;
	add.s32 	%r100, %r100, 1;
	setp.ne.s32 	%p24, %r100, %r39;
	@%p24 bra 	$L__BB3_3;
$L__BB3_22:
	ld.param.u64 	%rd42, [_Z29discreteFourierTransformBatchPfS_iii_param_0];
	mul.f32 	%f57, %f62, %f62;
	fma.rn.f32 	%f58, %f63, %f63, %f57;
	sqrt.rn.f32 	%f59, %f58;
	add.s32 	%r98, %r4, %r47;
	mad.lo.s32 	%r99, %r98, %r37, %r1;
	cvta.to.global.u64 	%rd39, %rd42;
	mul.wide.s32 	%rd40, %r99, 4;
	add.s64 	%rd41, %rd39, %rd40;
	st.global.f32 	[%rd41], %f59;
$L__BB3_23:
	ret;

}


// ===== COMPILED SASS (sm_100) =====

	.target	sm_100

	.elftype	@"ET_EXEC"


//--------------------- .note.nv.tkinfo           --------------------------
	.section	.note.nv.tkinfo,"",@"SHT_NOTE"
	.sectionflags	@"SHF_NOTE_NV_TKINFO"
	.tkinfo
        /*0018*/ 	.word	0x00000002
        /*0030*/ 	.string	""
        /*0030*/ 	.string	"ptxas"
        /*0030*/ 	.string	"Cuda compilation tools, release 13.0, V13.0.88"
        /*0030*/ 	.string	"Build cuda_13.0.r13.0/compiler.36424714_0"
        /*0030*/ 	.string	"-arch sm_100 -m 64 "



//--------------------- .note.nv.cuinfo           --------------------------
	.section	.note.nv.cuinfo,"",@"SHT_NOTE"
	.sectionflags	@"SHF_NOTE_NV_CUINFO"
        /*0018*/ 	.short	0x0002
        /*001a*/ 	.short	0x0064
        /*001c*/ 	.short	0x0082
	.zero		2


//--------------------- .nv.info                  --------------------------
	.section	.nv.info,"",@"SHT_CUDA_INFO"
	.align	4


	//----- nvinfo : EIATTR_REGCOUNT
	.align		4
        /*0000*/ 	.byte	0x04, 0x2f
        /*0002*/ 	.short	(.L_2 - .L_1)
	.align		4
.L_1:
        /*0004*/ 	.word	index@(_Z13circularShiftPfS_iiii)
        /*0008*/ 	.word	0x00000012


	//----- nvinfo : EIATTR_FRAME_SIZE
	.align		4
.L_2:
        /*000c*/ 	.byte	0x04, 0x11
        /*000e*/ 	.short	(.L_4 - .L_3)
	.align		4
.L_3:
        /*0010*/ 	.word	index@(_Z13circularShiftPfS_iiii)
        /*0014*/ 	.word	0x00000000


	//----- nvinfo : EIATTR_REGCOUNT
	.align		4
.L_4:
        /*0018*/ 	.byte	0x04, 0x2f
        /*001a*/ 	.short	(.L_6 - .L_5)
	.align		4
.L_5:
        /*001c*/ 	.word	index@(_Z24discreteFourierTransformPfS_ii)
        /*0020*/ 	.word	0x00000022


	//----- nvinfo : EIATTR_FRAME_SIZE
	.align		4
.L_6:
        /*0024*/ 	.byte	0x04, 0x11
        /*0026*/ 	.short	(.L_8 - .L_7)
	.align		4
.L_7:
        /*0028*/ 	.word	index@($__internal_3_$__cuda_sm20_sqrt_rn_f32_slowpath)
        /*002c*/ 	.word	0x00000020


	//----- nvinfo : EIATTR_FRAME_SIZE
	.align		4
.L_8:
        /*0030*/ 	.byte	0x04, 0x11
        /*0032*/ 	.short	(.L_10 - .L_9)
	.align		4
.L_9:
        /*0034*/ 	.word	index@($__internal_2_$__cuda_sm20_div_rn_f64_full)
        /*0038*/ 	.word	0x00000020


	//----- nvinfo : EIATTR_FRAME_SIZE
	.align		4
.L_10:
        /*003c*/ 	.byte	0x04, 0x11
        /*003e*/ 	.short	(.L_12 - .L_11)
	.align		4
.L_11:
        /*0040*/ 	.word	index@(_Z24discreteFourierTransformPfS_ii)
        /*0044*/ 	.word	0x00000020


	//----- nvinfo : EIATTR_REGCOUNT
	.align		4
.L_12:
        /*0048*/ 	.byte	0x04, 0x2f
        /*004a*/ 	.short	(.L_14 - .L_13)
	.align		4
.L_13:
        /*004c*/ 	.word	index@(_Z18circularShiftBatchPfS_iiiii)
        /*0050*/ 	.word	0x00000013


	//----- nvinfo : EIATTR_FRAME_SIZE
	.align		4
.L_14:
        /*0054*/ 	.byte	0x04, 0x11
        /*0056*/ 	.short	(.L_16 - .L_15)
	.align		4
.L_15:
        /*0058*/ 	.word	index@(_Z18circularShiftBatchPfS_iiiii)
        /*005c*/ 	.word	0x00000000


	//----- nvinfo : EIATTR_REGCOUNT
	.align		4
.L_16:
        /*0060*/ 	.byte	0x04, 0x2f
        /*0062*/ 	.short	(.L_18 - .L_17)
	.align		4
.L_17:
        /*0064*/ 	.word	index@(_Z29discreteFourierTransformBatchPfS_iii)
        /*0068*/ 	.word	0x00000024


	//----- nvinfo : EIATTR_FRAME_SIZE
	.align		4
.L_18:
        /*006c*/ 	.byte	0x04, 0x11
        /*006e*/ 	.short	(.L_20 - .L_19)
	.align		4
.L_19:
        /*0070*/ 	.word	index@($__internal_1_$__cuda_sm20_sqrt_rn_f32_slowpath)
        /*0074*/ 	.word	0x00000020


	//----- nvinfo : EIATTR_FRAME_SIZE
	.align		4
.L_20:
        /*0078*/ 	.byte	0x04, 0x11
        /*007a*/ 	.short	(.L_22 - .L_21)
	.align		4
.L_21:
        /*007c*/ 	.word	index@($__internal_0_$__cuda_sm20_div_rn_f64_full)
        /*0080*/ 	.word	0x00000020


	//----- nvinfo : EIATTR_FRAME_SIZE
	.align		4
.L_22:
        /*0084*/ 	.byte	0x04, 0x11
        /*0086*/ 	.short	(.L_24 - .L_23)
	.align		4
.L_23:
        /*0088*/ 	.word	index@(_Z29discreteFourierTransformBatchPfS_iii)
        /*008c*/ 	.word	0x00000020


	//----- nvinfo : EIATTR_MIN_STACK_SIZE
	.align		4
.L_24:
        /*0090*/ 	.byte	0x04, 0x12
        /*0092*/ 	.short	(.L_26 - .L_25)
	.align		4
.L_25:
        /*0094*/ 	.word	index@(_Z29discreteFourierTransformBatchPfS_iii)
        /*0098*/ 	.word	0x00000020


	//----- nvinfo : EIATTR_MIN_STACK_SIZE
	.align		4
.L_26:
        /*009c*/ 	.byte	0x04, 0x12
        /*009e*/ 	.short	(.L_28 - .L_27)
	.align		4
.L_27:
        /*00a0*/ 	.word	index@(_Z18circularShiftBatchPfS_iiiii)
        /*00a4*/ 	.word	0x00000000


	//----- nvinfo : EIATTR_MIN_STACK_SIZE
	.align		4
.L_28:
        /*00a8*/ 	.byte	0x04, 0x12
        /*00aa*/ 	.short	(.L_30 - .L_29)
	.align		4
.L_29:
        /*00ac*/ 	.word	index@(_Z24discreteFourierTransformPfS_ii)
        /*00b0*/ 	.word	0x00000020


	//----- nvinfo : EIATTR_MIN_STACK_SIZE
	.align		4
.L_30:
        /*00b4*/ 	.byte	0x04, 0x12
        /*00b6*/ 	.short	(.L_32 - .L_31)
	.align		4
.L_31:
        /*00b8*/ 	.word	index@(_Z13circularShiftPfS_iiii)
        /*00bc*/ 	.word	0x00000000
.L_32:


//--------------------- .nv.compat                --------------------------
	.section	.nv.compat,"",@"SHT_CUDA_COMPAT_INFO"
	.align	4
        /*0000*/ 	.byte	0x02, 0x09, 0x00, 0x00, 0x02, 0x02, 0x01, 0x00, 0x02, 0x05, 0x05, 0x00, 0x03, 0x07, 0x01, 0x01
        /*0010*/ 	.byte	0x02, 0x03, 0x00, 0x00, 0x02, 0x06, 0x01, 0x00, 0x04, 0x0b, 0x08, 0x00, 0x01, 0x00, 0x00, 0x00
        /*0020*/ 	.byte	0x00, 0x00, 0x00, 0x00


//--------------------- .nv.info._Z29discreteFourierTransformBatchPfS_iii --------------------------
	.section	.nv.info._Z29discreteFourierTransformBatchPfS_iii,"",@"SHT_CUDA_INFO"
	.sectionflags	@""
	.align	4


	//----- nvinfo : EIATTR_CUDA_API_VERSION
	.align		4
        /*0000*/ 	.byte	0x04, 0x37
        /*0002*/ 	.short	(.L_34 - .L_33)
.L_33:
        /*0004*/ 	.word	0x00000082


	//----- nvinfo : EIATTR_KPARAM_INFO
	.align		4
.L_34:
        /*0008*/ 	.byte	0x04, 0x17
        /*000a*/ 	.short	(.L_36 - .L_35)
.L_35:
        /*000c*/ 	.word	0x00000000
        /*0010*/ 	.short	0x0004
        /*0012*/ 	.short	0x0018
        /*0014*/ 	.byte	0x00, 0xf0, 0x11, 0x00


	//----- nvinfo : EIATTR_KPARAM_INFO
	.align		4
.L_36:
        /*0018*/ 	.byte	0x04, 0x17
        /*001a*/ 	.short	(.L_38 - .L_37)
.L_37:
        /*001c*/ 	.word	0x00000000
        /*0020*/ 	.short	0x0003
        /*0022*/ 	.short	0x0014
        /*0024*/ 	.byte	0x00, 0xf0, 0x11, 0x00


	//----- nvinfo : EIATTR_KPARAM_INFO
	.align		4
.L_38:
        /*0028*/ 	.byte	0x04, 0x17
        /*002a*/ 	.short	(.L_40 - .L_39)
.L_39:
        /*002c*/ 	.word	0x00000000
        /*0030*/ 	.short	0x0002
        /*0032*/ 	.short	0x0010
        /*0034*/ 	.byte	0x00, 0xf0, 0x11, 0x00


	//----- nvinfo : EIATTR_KPARAM_INFO
	.align		4
.L_40:
        /*0038*/ 	.byte	0x04, 0x17
        /*003a*/ 	.short	(.L_42 - .L_41)
.L_41:
        /*003c*/ 	.word	0x00000000
        /*0040*/ 	.short	0x0001
        /*0042*/ 	.short	0x0008
        /*0044*/ 	.byte	0x00, 0xf5, 0x21, 0x00


	//----- nvinfo : EIATTR_KPARAM_INFO
	.align		4
.L_42:
        /*0048*/ 	.byte	0x04, 0x17
        /*004a*/ 	.short	(.L_44 - .L_43)
.L_43:
        /*004c*/ 	.word	0x00000000
        /*0050*/ 	.short	0x0000
        /*0052*/ 	.short	0x0000
        /*0054*/ 	.byte	0x00, 0xf5, 0x21, 0x00


	//----- nvinfo : EIATTR_SPARSE_MMA_MASK
	.align		4
.L_44:
        /*0058*/ 	.byte	0x03, 0x50
        /*005a*/ 	.short	0x0000


	//----- nvinfo : EIATTR_MAXREG_COUNT
	.align		4
        /*005c*/ 	.byte	0x03, 0x1b
        /*005e*/ 	.short	0x00ff


	//----- nvinfo : EIATTR_MERCURY_ISA_VERSION
	.align		4
        /*0060*/ 	.byte	0x03, 0x5f
        /*0062*/ 	.short	0x0101


	//----- nvinfo : EIATTR_VRC_CTA_INIT_COUNT
	.align		4
        /*0064*/ 	.byte	0x02, 0x4a
	.zero		1
	.zero		1


	//----- nvinfo : EIATTR_EXIT_INSTR_OFFSETS
	.align		4
        /*0068*/ 	.byte	0x04, 0x1c
        /*006a*/ 	.short	(.L_46 - .L_45)


	//   ....[0]....
.L_45:
        /*006c*/ 	.word	0x00000130


	//   ....[1]....
        /*0070*/ 	.word	0x000011e0


	//----- nvinfo : EIATTR_CRS_STACK_SIZE
	.align		4
.L_46:
        /*0074*/ 	.byte	0x04, 0x1e
        /*0076*/ 	.short	(.L_48 - .L_47)
.L_47:
        /*0078*/ 	.word	0x00000000


	//----- nvinfo : EIATTR_CBANK_PARAM_SIZE
	.align		4
.L_48:
        /*007c*/ 	.byte	0x03, 0x19
        /*007e*/ 	.short	0x001c


	//----- nvinfo : EIATTR_PARAM_CBANK
	.align		4
        /*0080*/ 	.byte	0x04, 0x0a
        /*0082*/ 	.short	(.L_50 - .L_49)
	.align		4
.L_49:
        /*0084*/ 	.word	index@(.nv.constant0._Z29discreteFourierTransformBatchPfS_iii)
        /*0088*/ 	.short	0x0380
        /*008a*/ 	.short	0x001c


	//----- nvinfo : EIATTR_SW_WAR
	.align		4
.L_50:
        /*008c*/ 	.byte	0x04, 0x36
        /*008e*/ 	.short	(.L_52 - .L_51)
.L_51:
        /*0090*/ 	.word	0x00000008
.L_52:


//--------------------- .nv.info._Z18circularShiftBatchPfS_iiiii --------------------------
	.section	.nv.info._Z18circularShiftBatchPfS_iiiii,"",@"SHT_CUDA_INFO"
	.sectionflags	@""
	.align	4


	//----- nvinfo : EIATTR_CUDA_API_VERSION
	.align		4
        /*0000*/ 	.byte	0x04, 0x37
        /*0002*/ 	.short	(.L_54 - .L_53)
.L_53:
        /*0004*/ 	.word	0x00000082


	//----- nvinfo : EIATTR_KPARAM_INFO
	.align		4
.L_54:
        /*0008*/ 	.byte	0x04, 0x17
        /*000a*/ 	.short	(.L_56 - .L_55)
.L_55:
        /*000c*/ 	.word	0x00000000
        /*0010*/ 	.short	0x0006
        /*0012*/ 	.short	0x0020
        /*0014*/ 	.byte	0x00, 0xf0, 0x11, 0x00


	//----- nvinfo : EIATTR_KPARAM_INFO
	.align		4
.L_56:
        /*0018*/ 	.byte	0x04, 0x17
        /*001a*/ 	.short	(.L_58 - .L_57)
.L_57:
        /*001c*/ 	.word	0x00000000
        /*0020*/ 	.short	0x0005
        /*0022*/ 	.short	0x001c
        /*0024*/ 	.byte	0x00, 0xf0, 0x11, 0x00


	//----- nvinfo : EIATTR_KPARAM_INFO
	.align		4
.L_58:
        /*0028*/ 	.byte	0x04, 0x17
        /*002a*/ 	.short	(.L_60 - .L_59)
.L_59:
        /*002c*/ 	.word	0x00000000
        /*0030*/ 	.short	0x0004
        /*0032*/ 	.short	0x0018
        /*0034*/ 	.byte	0x00, 0xf0, 0x11, 0x00


	//----- nvinfo : EIATTR_KPARAM_INFO
	.align		4
.L_60:
        /*0038*/ 	.byte	0x04, 0x17
        /*003a*/ 	.short	(.L_62 - .L_61)
.L_61:
        /*003c*/ 	.word	0x00000000
        /*0040*/ 	.short	0x0003
        /*0042*/ 	.short	0x0014
        /*0044*/ 	.byte	0x00, 0xf0, 0x11, 0x00


	//----- nvinfo : EIATTR_KPARAM_INFO
	.align		4
.L_62:
        /*0048*/ 	.byte	0x04, 0x17
        /*004a*/ 	.short	(.L_64 - .L_63)
.L_63:
        /*004c*/ 	.word	0x00000000
        /*0050*/ 	.short	0x0002
        /*0052*/ 	.short	0x0010
        /*0054*/ 	.byte	0x00, 0xf0, 0x11, 0x00


	//----- nvinfo : EIATTR_KPARAM_INFO
	.align		4
.L_64:
        /*0058*/ 	.byte	0x04, 0x17
        /*005a*/ 	.short	(.L_66 - .L_65)
.L_65:
        /*005c*/ 	.word	0x00000000
        /*0060*/ 	.short	0x0001
        /*0062*/ 	.short	0x0008
        /*0064*/ 	.byte	0x00, 0xf5, 0x21, 0x00


	//----- nvinfo : EIATTR_KPARAM_INFO
	.align		4
.L_66:
        /*0068*/ 	.byte	0x04, 0x17
        /*006a*/ 	.short	(.L_68 - .L_67)
.L_67:
        /*006c*/ 	.word	0x00000000
        /*0070*/ 	.short	0x0000
        /*0072*/ 	.short	0x0000
        /*0074*/ 	.byte	0x00, 0xf5, 0x21, 0x00


	//----- nvinfo : EIATTR_SPARSE_MMA_MASK
	.align		4
.L_68:
        /*0078*/ 	.byte	0x03, 0x50
        /*007a*/ 	.short	0x0000


	//----- nvinfo : EIATTR_MAXREG_COUNT
	.align		4
        /*007c*/ 	.byte	0x03, 0x1b
        /*007e*/ 	.short	0x00ff


	//----- nvinfo : EIATTR_MERCURY_ISA_VERSION
	.align		4
        /*0080*/ 	.byte	0x03, 0x5f
        /*0082*/ 	.short	0x0101


	//----- nvinfo : EIATTR_VRC_CTA_INIT_COUNT
	.align		4
        /*0084*/ 	.byte	0x02, 0x4a
	.zero		1
	.zero		1


	//----- nvinfo : EIATTR_EXIT_INSTR_OFFSETS
	.align		4
        /*0088*/ 	.byte	0x04, 0x1c
        /*008a*/ 	.short	(.L_70 - .L_69)


	//   ....[0]....
.L_69:
        /*008c*/ 	.word	0x00000120


	//   ....[1]....
        /*0090*/ 	.word	0x000006b0


	//----- nvinfo : EIATTR_CBANK_PARAM_SIZE
	.align		4
.L_70:
        /*0094*/ 	.byte	0x03, 0x19
        /*0096*/ 	.short	0x0024


	//----- nvinfo : EIATTR_PARAM_CBANK
	.align		4
        /*0098*/ 	.byte	0x04, 0x0a
        /*009a*/ 	.short	(.L_72 - .L_71)
	.align		4
.L_71:
        /*009c*/ 	.word	index@(.nv.constant0._Z18circularShiftBatchPfS_iiiii)
        /*00a0*/ 	.short	0x0380
        /*00a2*/ 	.short	0x0024


	//----- nvinfo : EIATTR_SW_WAR
	.align		4
.L_72:
        /*00a4*/ 	.byte	0x04, 0x36
        /*00a6*/ 	.short	(.L_74 - .L_73)
.L_73:
        /*00a8*/ 	.word	0x00000008
.L_74:


//--------------------- .nv.info._Z24discreteFourierTransformPfS_ii --------------------------
	.section	.nv.info._Z24discreteFourierTransformPfS_ii,"",@"SHT_CUDA_INFO"
	.sectionflags	@""
	.align	4


	//----- nvinfo : EIATTR_CUDA_API_VERSION
	.align		4
        /*0000*/ 	.byte	0x04, 0x37
        /*0002*/ 	.short	(.L_76 - .L_75)
.L_75:
        /*0004*/ 	.word	0x00000082


	//----- nvinfo : EIATTR_KPARAM_INFO
	.align		4
.L_76:
        /*0008*/ 	.byte	0x04, 0x17
        /*000a*/ 	.short	(.L_78 - .L_77)
.L_77:
        /*000c*/ 	.word	0x00000000
        /*0010*/ 	.short	0x0003
        /*0012*/ 	.short	0x0014
        /*0014*/ 	.byte	0x00, 0xf0, 0x11, 0x00


	//----- nvinfo : EIATTR_KPARAM_INFO
	.align		4
.L_78:
        /*0018*/ 	.byte	0x04, 0x17
        /*001a*/ 	.short	(.L_80 - .L_79)
.L_79:
        /*001c*/ 	.word	0x00000000
        /*0020*/ 	.short	0x0002
        /*0022*/ 	.short	0x0010
        /*0024*/ 	.byte	0x00, 0xf0, 0x11, 0x00


	//----- nvinfo : EIATTR_KPARAM_INFO
	.align		4
.L_80:
        /*0028*/ 	.byte	0x04, 0x17
        /*002a*/ 	.short	(.L_82 - .L_81)
.L_81:
        /*002c*/ 	.word	0x00000000
        /*0030*/ 	.short	0x0001
        /*0032*/ 	.short	0x0008
        /*0034*/ 	.byte	0x00, 0xf5, 0x21, 0x00


	//----- nvinfo : EIATTR_KPARAM_INFO
	.align		4
.L_82:
        /*0038*/ 	.byte	0x04, 0x17
        /*003a*/ 	.short	(.L_84 - .L_83)
.L_83:
        /*003c*/ 	.word	0x00000000
        /*0040*/ 	.short	0x0000
        /*0042*/ 	.short	0x0000
        /*0044*/ 	.byte	0x00, 0xf5, 0x21, 0x00


	//----- nvinfo : EIATTR_SPARSE_MMA_MASK
	.align		4
.L_84:
        /*0048*/ 	.byte	0x03, 0x50
        /*004a*/ 	.short	0x0000


	//----- nvinfo : EIATTR_MAXREG_COUNT
	.align		4
        /*004c*/ 	.byte	0x03, 0x1b
        /*004e*/ 	.short	0x00ff


	//----- nvinfo : EIATTR_MERCURY_ISA_VERSION
	.align		4
        /*0050*/ 	.byte	0x03, 0x5f
        /*0052*/ 	.short	0x0101


	//----- nvinfo : EIATTR_VRC_CTA_INIT_COUNT
	.align		4
        /*0054*/ 	.byte	0x02, 0x4a
	.zero		1
	.zero		1


	//----- nvinfo : EIATTR_EXIT_INSTR_OFFSETS
	.align		4
        /*0058*/ 	.byte	0x04, 0x1c
        /*005a*/ 	.short	(.L_86 - .L_85)


	//   ....[0]....
.L_85:
        /*005c*/ 	.word	0x000000d0


	//   ....[1]....
        /*0060*/ 	.word	0x00001150


	//----- nvinfo : EIATTR_CRS_STACK_SIZE
	.align		4
.L_86:
        /*0064*/ 	.byte	0x04, 0x1e
        /*0066*/ 	.short	(.L_88 - .L_87)
.L_87:
        /*0068*/ 	.word	0x00000000


	//----- nvinfo : EIATTR_CBANK_PARAM_SIZE
	.align		4
.L_88:
        /*006c*/ 	.byte	0x03, 0x19
        /*006e*/ 	.short	0x0018


	//----- nvinfo : EIATTR_PARAM_CBANK
	.align		4
        /*0070*/ 	.byte	0x04, 0x0a
        /*0072*/ 	.short	(.L_90 - .L_89)
	.align		4
.L_89:
        /*0074*/ 	.word	index@(.nv.constant0._Z24discreteFourierTransformPfS_ii)
        /*0078*/ 	.short	0x0380
        /*007a*/ 	.short	0x0018


	//----- nvinfo : EIATTR_SW_WAR
	.align		4
.L_90:
        /*007c*/ 	.byte	0x04, 0x36
        /*007e*/ 	.short	(.L_92 - .L_91)
.L_91:
        /*0080*/ 	.word	0x00000008
.L_92:


//--------------------- .nv.info._Z13circularShiftPfS_iiii --------------------------
	.section	.nv.info._Z13circularShiftPfS_iiii,"",@"SHT_CUDA_INFO"
	.sectionflags	@""
	.align	4


	//----- nvinfo : EIATTR_CUDA_API_VERSION
	.align		4
        /*0000*/ 	.byte	0x04, 0x37
        /*0002*/ 	.short	(.L_94 - .L_93)
.L_93:
        /*0004*/ 	.word	0x00000082


	//----- nvinfo : EIATTR_KPARAM_INFO
	.align		4
.L_94:
        /*0008*/ 	.byte	0x04, 0x17
        /*000a*/ 	.short	(.L_96 - .L_95)
.L_95:
        /*000c*/ 	.word	0x00000000
        /*0010*/ 	.short	0x0005
        /*0012*/ 	.short	0x001c
        /*0014*/ 	.byte	0x00, 0xf0, 0x11, 0x00


	//----- nvinfo : EIATTR_KPARAM_INFO
	.align		4
.L_96:
        /*0018*/ 	.byte	0x04, 0x17
        /*001a*/ 	.short	(.L_98 - .L_97)
.L_97:
        /*001c*/ 	.word	0x00000000
        /*0020*/ 	.short	0x0004
        /*0022*/ 	.short	0x0018
        /*0024*/ 	.byte	0x00, 0xf0, 0x11, 0x00


	//----- nvinfo : EIATTR_KPARAM_INFO
	.align		4
.L_98:
        /*0028*/ 	.byte	0x04, 0x17
        /*002a*/ 	.short	(.L_100 - .L_99)
.L_99:
        /*002c*/ 	.word	0x00000000
        /*0030*/ 	.short	0x0003
        /*0032*/ 	.short	0x0014
        /*0034*/ 	.byte	0x00, 0xf0, 0x11, 0x00


	//----- nvinfo : EIATTR_KPARAM_INFO
	.align		4
.L_100:
        /*0038*/ 	.byte	0x04, 0x17
        /*003a*/ 	.short	(.L_102 - .L_101)
.L_101:
        /*003c*/ 	.word	0x00000000
        /*0040*/ 	.short	0x0002
        /*0042*/ 	.short	0x0010
        /*0044*/ 	.byte	0x00, 0xf0, 0x11, 0x00


	//----- nvinfo : EIATTR_KPARAM_INFO
	.align		4
.L_102:
        /*0048*/ 	.byte	0x04, 0x17
        /*004a*/ 	.short	(.L_104 - .L_103)
.L_103:
        /*004c*/ 	.word	0x00000000
        /*0050*/ 	.short	0x0001
        /*0052*/ 	.short	0x0008
        /*0054*/ 	.byte	0x00, 0xf5, 0x21, 0x00


	//----- nvinfo : EIATTR_KPARAM_INFO
	.align		4
.L_104:
        /*0058*/ 	.byte	0x04, 0x17
        /*005a*/ 	.short	(.L_106 - .L_105)
.L_105:
        /*005c*/ 	.word	0x00000000
        /*0060*/ 	.short	0x0000
        /*0062*/ 	.short	0x0000
        /*0064*/ 	.byte	0x00, 0xf5, 0x21, 0x00


	//----- nvinfo : EIATTR_SPARSE_MMA_MASK
	.align		4
.L_106:
        /*0068*/ 	.byte	0x03, 0x50
        /*006a*/ 	.short	0x0000


	//----- nvinfo : EIATTR_MAXREG_COUNT
	.align		4
        /*006c*/ 	.byte	0x03, 0x1b
        /*006e*/ 	.short	0x00ff


	//----- nvinfo : EIATTR_MERCURY_ISA_VERSION
	.align		4
        /*0070*/ 	.byte	0x03, 0x5f
        /*0072*/ 	.short	0x0101


	//----- nvinfo : EIATTR_VRC_CTA_INIT_COUNT
	.align		4
        /*0074*/ 	.byte	0x02, 0x4a
	.zero		1
	.zero		1


	//----- nvinfo : EIATTR_EXIT_INSTR_OFFSETS
	.align		4
        /*0078*/ 	.byte	0x04, 0x1c
        /*007a*/ 	.short	(.L_108 - .L_107)


	//   ....[0]....
.L_107:
        /*007c*/ 	.word	0x000000c0


	//   ....[1]....
        /*0080*/ 	.word	0x00000600


	//----- nvinfo : EIATTR_CBANK_PARAM_SIZE
	.align		4
.L_108:
        /*0084*/ 	.byte	0x03, 0x19
        /*0086*/ 	.short	0x0020


	//----- nvinfo : EIATTR_PARAM_CBANK
	.align		4
        /*0088*/ 	.byte	0x04, 0x0a
        /*008a*/ 	.short	(.L_110 - .L_109)
	.align		4
.L_109:
        /*008c*/ 	.word	index@(.nv.constant0._Z13circularShiftPfS_iiii)
        /*0090*/ 	.short	0x0380
        /*0092*/ 	.short	0x0020


	//----- nvinfo : EIATTR_SW_WAR
	.align		4
.L_110:
        /*0094*/ 	.byte	0x04, 0x36
        /*0096*/ 	.short	(.L_112 - .L_111)
.L_111:
        /*0098*/ 	.word	0x00000008
.L_112:


//--------------------- .nv.callgraph             --------------------------
	.section	.nv.callgraph,"",@"SHT_CUDA_CALLGRAPH"
	.align	4
	.sectionentsize	8
	.align		4
        /*0000*/ 	.word	0x00000000
	.align		4
        /*0004*/ 	.word	0xffffffff
	.align		4
        /*0008*/ 	.word	0x00000000
	.align		4
        /*000c*/ 	.word	0xfffffffe
	.align		4
        /*0010*/ 	.word	0x00000000
	.align		4
        /*0014*/ 	.word	0xfffffffd
	.align		4
        /*0018*/ 	.word	0x00000000
	.align		4
        /*001c*/ 	.word	0xfffffffc


//--------------------- .nv.constant4             --------------------------
	.section	.nv.constant4,"a",@progbits
	.align	8
	.align		8
.nv.constant4:
        /*0000*/ 	.dword	__cudart_i2opi_f


//--------------------- .text._Z29discreteFourierTransformBatchPfS_iii --------------------------
	.section	.text._Z29discreteFourierTransformBatchPfS_iii,"ax",@progbits
	.align	128
        .global         _Z29discreteFourierTransformBatchPfS_iii
        .type           _Z29discreteFourierTransformBatchPfS_iii,@function
        .size           _Z29discreteFourierTransformBatchPfS_iii,(.L_x_53 - _Z29discreteFourierTransformBatchPfS_iii)
        .other          _Z29discreteFourierTransformBatchPfS_iii,@"STO_CUDA_ENTRY STV_DEFAULT"
_Z29discreteFourierTransformBatchPfS_iii:
.text._Z29discreteFourierTransformBatchPfS_iii:
[----:B------:R-:W0:Y:S01]  /*0000*/  LDC R1, c[0x0][0x37c] ;  /* 0x0000df00ff017b82 */ /* 0x000e220000000800 */
[----:B------:R-:W1:Y:S07]  /*0010*/  S2R R0, SR_TID.Y ;  /* 0x0000000000007919 */ /* 0x000e6e0000002200 */
[----:B------:R-:W2:Y:S01]  /*0020*/  LDC R24, c[0x0][0x360] ;  /* 0x0000d800ff187b82 */ /* 0x000ea20000000800 */
[----:B------:R-:W3:Y:S01]  /*0030*/  LDCU.64 UR10, c[0x0][0x390] ;  /* 0x00007200ff0a77ac */ /* 0x000ee20008000a00 */
[----:B0-----:R-:W-:Y:S01]  /*0040*/  VIADD R1, R1, 0xffffffe0 ;  /* 0xffffffe001017836 */ /* 0x001fe20000000000 */
[----:B------:R-:W2:Y:S01]  /*0050*/  S2R R3, SR_TID.X ;  /* 0x0000000000037919 */ /* 0x000ea20000002100 */
[----:B------:R-:W0:Y:S01]  /*0060*/  LDCU UR7, c[0x0][0x398] ;  /* 0x00007300ff0777ac */ /* 0x000e220008000800 */
[----:B------:R-:W4:Y:S03]  /*0070*/  S2R R5, SR_TID.Z ;  /* 0x0000000000057919 */ /* 0x000f260000002300 */
[----:B------:R-:W1:Y:S08]  /*0080*/  S2UR UR5, SR_CTAID.Y ;  /* 0x00000000000579c3 */ /* 0x000e700000002600 */
[----:B------:R-:W1:Y:S08]  /*0090*/  LDC R23, c[0x0][0x364] ;  /* 0x0000d900ff177b82 */ /* 0x000e700000000800 */
[----:B------:R-:W2:Y:S08]  /*00a0*/  S2UR UR4, SR_CTAID.X ;  /* 0x00000000000479c3 */ /* 0x000eb00000002500 */
[----:B------:R-:W4:Y:S08]  /*00b0*/  S2UR UR6, SR_CTAID.Z ;  /* 0x00000000000679c3 */ /* 0x000f300000002700 */
[----:B------:R-:W4:Y:S01]  /*00c0*/  LDC R26, c[0x0][0x368] ;  /* 0x0000da00ff1a7b82 */ /* 0x000f220000000800 */
[----:B-1----:R-:W-:-:S05]  /*00d0*/  IMAD R23, R23, UR5, R0 ;  /* 0x0000000517177c24 */ /* 0x002fca000f8e0200 */
[----:B---3--:R-:W-:Y:S01]  /*00e0*/  ISETP.GE.AND P0, PT, R23, UR11, PT ;  /* 0x0000000b17007c0c */ /* 0x008fe2000bf06270 */
[----:B--2---:R-:W-:-:S05]  /*00f0*/  IMAD R24, R24, UR4, R3 ;  /* 0x0000000418187c24 */ /* 0x004fca000f8e0203 */
[----:B------:R-:W-:Y:S01]  /*0100*/  ISETP.GE.OR P0, PT, R24, UR10, P0 ;  /* 0x0000000a18007c0c */ /* 0x000fe20008706670 */
[----:B----4-:R-:W-:-:S05]  /*0110*/  IMAD R26, R26, UR6, R5 ;  /* 0x000000061a1a7c24 */ /* 0x010fca000f8e0205 */
[----:B0-----:R-:W-:-:S13]  /*0120*/  ISETP.GE.OR P0, PT, R26, UR7, P0 ;  /* 0x000000071a007c0c */ /* 0x001fda0008706670 */
[----:B------:R-:W-:Y:S05]  /*0130*/  @P0 EXIT ;  /* 0x000000000000094d */ /* 0x000fea0003800000 */
[----:B------:R-:W-:Y:S01]  /*0140*/  UISETP.GE.AND UP0, UPT, UR10, 0x1, UPT ;  /* 0x000000010a00788c */ /* 0x000fe2000bf06270 */
[----:B------:R-:W-:Y:S01]  /*0150*/  IMAD.MOV.U32 R25, RZ, RZ, RZ ;  /* 0x000000ffff197224 */ /* 0x000fe200078e00ff */
[----:B------:R-:W0:Y:S01]  /*0160*/  LDCU.64 UR8, c[0x0][0x358] ;  /* 0x00006b00ff0877ac */ /* 0x000e220008000a00 */
[----:B------:R-:W-:-:S06]  /*0170*/  IMAD.MOV.U32 R27, RZ, RZ, RZ ;  /* 0x000000ffff1b7224 */ /* 0x000fcc00078e00ff */
[----:B------:R-:W-:Y:S05]  /*0180*/  BRA.U !UP0, `(.L_x_0) ;  /* 0x0000000d08c07547 */ /* 0x000fea000b800000 */
[----:B------:R-:W1:Y:S01]  /*0190*/  I2F.F64 R6, R24 ;  /* 0x0000001800067312 */ /* 0x000e620000201c00 */
[----:B------:R-:W-:Y:S01]  /*01a0*/  UMOV UR4, 0x54442d18 ;  /* 0x54442d1800047882 */ /* 0x000fe20000000000 */
[----:B------:R-:W-:Y:S01]  /*01b0*/  UMOV UR5, 0x401921fb ;  /* 0x401921fb00057882 */ /* 0x000fe20000000000 */
[----:B------:R-:W-:Y:S02]  /*01c0*/  IMAD.MOV.U32 R27, RZ, RZ, RZ ;  /* 0x000000ffff1b7224 */ /* 0x000fe400078e00ff */
[----:B------:R-:W-:-:S03]  /*01d0*/  IMAD.MOV.U32 R25, RZ, RZ, RZ ;  /* 0x000000ffff197224 */ /* 0x000fc600078e00ff */
[----:B------:R-:W2:Y:S01]  /*01e0*/  I2F.F64 R4, UR10 ;  /* 0x0000000a00047d12 */ /* 0x000ea20008201c00 */
[----:B-1----:R-:W-:Y:S01]  /*01f0*/  DMUL R6, R6, UR4 ;  /* 0x0000000406067c28 */ /* 0x002fe20008000000 */
[----:B------:R-:W-:-:S10]  /*0200*/  UMOV UR4, URZ ;  /* 0x000000ff00047c82 */ /* 0x000fd40008000000 */
.L_x_14:
[----:B------:R-:W1:Y:S01]  /*0210*/  LDCU UR5, c[0x0][0x394] ;  /* 0x00007280ff0577ac */ /* 0x000e620008000800 */
[----:B------:R-:W-:Y:S01]  /*0220*/  IMAD.MOV.U32 R2, RZ, RZ, 0x1 ;  /* 0x00000001ff027424 */ /* 0x000fe200078e00ff */
[----:B------:R-:W3:Y:S01]  /*0230*/  I2F.F64.U32 R14, R23 ;  /* 0x00000017000e7312 */ /* 0x000ee20000201800 */
[----:B------:R-:W4:Y:S01]  /*0240*/  LDC R17, c[0x0][0x394] ;  /* 0x0000e500ff117b82 */ /* 0x000f220000000800 */
[----:B------:R-:W-:Y:S01]  /*0250*/  UMOV UR6, 0x54442d18 ;  /* 0x54442d1800067882 */ /* 0x000fe20000000000 */
[----:B------:R-:W-:Y:S01]  /*0260*/  UMOV UR7, 0x401921fb ;  /* 0x401921fb00077882 */ /* 0x000fe20000000000 */
[----:B------:R-:W-:Y:S01]  /*0270*/  BSSY.RECONVERGENT B0, `(.L_x_1) ;  /* 0x000001d000007945 */ /* 0x000fe20003800200 */
[----:B---3--:R-:W-:-:S03]  /*0280*/  DMUL R14, R14, -UR6 ;  /* 0x800000060e0e7c28 */ /* 0x008fc60008000000 */
[----:B-1----:R-:W1:Y:S01]  /*0290*/  I2F.F64.U32 R8, UR5 ;  /* 0x0000000500087d12 */ /* 0x002e620008201800 */
[----:B----4-:R-:W-:-:S07]  /*02a0*/  IMAD R28, R26, R17, UR4 ;  /* 0x000000041a1c7e24 */ /* 0x010fce000f8e0211 */
[----:B-1----:R-:W1:Y:S02]  /*02b0*/  MUFU.RCP64H R3, R9 ;  /* 0x0000000900037308 */ /* 0x002e640000001800 */
[----:B-1----:R-:W-:-:S08]  /*02c0*/  DFMA R10, -R8, R2, 1 ;  /* 0x3ff00000080a742b */ /* 0x002fd00000000102 */
[----:B------:R-:W-:Y:S02]  /*02d0*/  DFMA R12, R10, R10, R10 ;  /* 0x0000000a0a0c722b */ /* 0x000fe4000000000a */
[----:B------:R-:W1:Y:S01]  /*02e0*/  I2F.F64.U32 R10, UR4 ;  /* 0x00000004000a7d12 */ /* 0x000e620008201800 */
[----:B------:R-:W-:-:S05]  /*02f0*/  UIADD3 UR4, UPT, UPT, UR4, 0x1, URZ ;  /* 0x0000000104047890 */ /* 0x000fca000fffe0ff */
[----:B------:R-:W-:Y:S01]  /*0300*/  DFMA R12, R2, R12, R2 ;  /* 0x0000000c020c722b */ /* 0x000fe20000000002 */
[----:B------:R-:W-:-:S07]  /*0310*/  ISETP.NE.AND P1, PT, R17, UR4, PT ;  /* 0x0000000411007c0c */ /* 0x000fce000bf25270 */
[----:B------:R-:W-:Y:S02]  /*0320*/  DFMA R2, -R8, R12, 1 ;  /* 0x3ff000000802742b */ /* 0x000fe4000000010c */
[----:B-1----:R-:W-:-:S06]  /*0330*/  DMUL R10, R14, R10 ;  /* 0x0000000a0e0a7228 */ /* 0x002fcc0000000000 */
[----:B------:R-:W-:-:S04]  /*0340*/  DFMA R2, R12, R2, R12 ;  /* 0x000000020c02722b */ /* 0x000fc8000000000c */
[----:B------:R-:W-:-:S04]  /*0350*/  FSETP.GEU.AND P2, PT, |R11|, 6.5827683646048100446e-37, PT ;  /* 0x036000000b00780b */ /* 0x000fc80003f4e200 */
[----:B------:R-:W-:-:S08]  /*0360*/  DMUL R12, R10, R2 ;  /* 0x000000020a0c7228 */ /* 0x000fd00000000000 */
[----:B------:R-:W-:-:S08]  /*0370*/  DFMA R14, -R8, R12, R10 ;  /* 0x0000000c080e722b */ /* 0x000fd0000000010a */
[----:B------:R-:W-:-:S10]  /*0380*/  DFMA R2, R2, R14, R12 ;  /* 0x0000000e0202722b */ /* 0x000fd4000000000c */
[----:B------:R-:W-:-:S05]  /*0390*/  FFMA R0, RZ, R9, R3 ;  /* 0x00000009ff007223 */ /* 0x000fca0000000003 */
[----:B------:R-:W-:-:S13]  /*03a0*/  FSETP.GT.AND P0, PT, |R0|, 1.469367938527859385e-39, PT ;  /* 0x001000000000780b */ /* 0x000fda0003f04200 */
[----:B------:R-:W-:Y:S05]  /*03b0*/  @P0 BRA P2, `(.L_x_2) ;  /* 0x0000000000200947 */ /* 0x000fea0001000000 */
[----:B------:R-:W-:Y:S01]  /*03c0*/  IMAD.MOV.U32 R12, RZ, RZ, R10 ;  /* 0x000000ffff0c7224 */ /* 0x000fe200078e000a */
[----:B------:R-:W-:Y:S01]  /*03d0*/  MOV R22, 0x420 ;  /* 0x0000042000167802 */ /* 0x000fe20000000f00 */
[----:B------:R-:W-:Y:S01]  /*03e0*/  IMAD.MOV.U32 R13, RZ, RZ, R11 ;  /* 0x000000ffff0d7224 */ /* 0x000fe200078e000b */
[----:B------:R-:W-:Y:S01]  /*03f0*/  MOV R11, R9 ;  /* 0x00000009000b7202 */ /* 0x000fe20000000f00 */
[----:B------:R-:W-:-:S07]  /*0400*/  IMAD.MOV.U32 R10, RZ, RZ, R8 ;  /* 0x000000ffff0a7224 */ /* 0x000fce00078e0008 */
[----:B0-2---:R-:W-:Y:S05]  /*0410*/  CALL.REL.NOINC `($__internal_0_$__cuda_sm20_div_rn_f64_full) ;  /* 0x0000000c00747944 */ /* 0x005fea0003c00000 */
[----:B------:R-:W-:Y:S02]  /*0420*/  IMAD.MOV.U32 R2, RZ, RZ, R16 ;  /* 0x000000ffff027224 */ /* 0x000fe400078e0010 */
[----:B------:R-:W-:-:S07]  /*0430*/  IMAD.MOV.U32 R3, RZ, RZ, R17 ;  /* 0x000000ffff037224 */ /* 0x000fce00078e0011 */
.L_x_2:
[----:B0-----:R-:W-:Y:S05]  /*0440*/  BSYNC.RECONVERGENT B0 ;  /* 0x0000000000007941 */ /* 0x001fea0003800200 */
.L_x_1:
[----:B------:R-:W-:-:S05]  /*0450*/  UMOV UR5, URZ ;  /* 0x000000ff00057c82 */ /* 0x000fca0008000000 */
.L_x_13:
[----:B------:R-:W0:Y:S08]  /*0460*/  LDC R9, c[0x0][0x390] ;  /* 0x0000e400ff097b82 */ /* 0x000e300000000800 */
[----:B------:R-:W1:Y:S01]  /*0470*/  LDC.64 R30, c[0x0][0x388] ;  /* 0x0000e200ff1e7b82 */ /* 0x000e620000000a00 */
[----:B0-----:R-:W-:-:S04]  /*0480*/  IMAD R9, R28, R9, UR5 ;  /* 0x000000051c097e24 */ /* 0x001fc8000f8e0209 */
[----:B-1----:R-:W-:-:S06]  /*0490*/  IMAD.WIDE R30, R9, 0x4, R30 ;  /* 0x00000004091e7825 */ /* 0x002fcc00078e021e */
[----:B------:R0:W5:Y:S01]  /*04a0*/  LDG.E R30, desc[UR8][R30.64] ;  /* 0x000000081e1e7981 */ /* 0x000162000c1e1900 */
[----:B--2---:R-:W1:Y:S01]  /*04b0*/  MUFU.RCP64H R9, R5 ;  /* 0x0000000500097308 */ /* 0x004e620000001800 */
[----:B------:R-:W-:Y:S01]  /*04c0*/  IMAD.MOV.U32 R8, RZ, RZ, 0x1 ;  /* 0x00000001ff087424 */ /* 0x000fe200078e00ff */
[----:B------:R-:W-:Y:S05]  /*04d0*/  BSSY.RECONVERGENT B0, `(.L_x_3) ;  /* 0x0000017000007945 */ /* 0x000fea0003800200 */
[----:B-1----:R-:W-:-:S08]  /*04e0*/  DFMA R10, -R4, R8, 1 ;  /* 0x3ff00000040a742b */ /* 0x002fd00000000108 */
[----:B------:R-:W-:Y:S02]  /*04f0*/  DFMA R12, R10, R10, R10 ;  /* 0x0000000a0a0c722b */ /* 0x000fe4000000000a */
[----:B------:R-:W1:Y:S06]  /*0500*/  I2F.F64.U32 R10, UR5 ;  /* 0x00000005000a7d12 */ /* 0x000e6c0008201800 */
[----:B------:R-:W-:-:S08]  /*0510*/  DFMA R12, R8, R12, R8 ;  /* 0x0000000c080c722b */ /* 0x000fd00000000008 */
        /* <DEDUP_REMOVED lines=9> */
[----:B0-----:R-:W-:Y:S05]  /*05b0*/  @P0 BRA P2, `(.L_x_4) ;  /* 0x0000000000200947 */ /* 0x001fea0001000000 */
[----:B------:R-:W-:Y:S01]  /*05c0*/  IMAD.MOV.U32 R12, RZ, RZ, R10 ;  /* 0x000000ffff0c7224 */ /* 0x000fe200078e000a */
[----:B------:R-:W-:Y:S01]  /*05d0*/  MOV R22, 0x620 ;  /* 0x0000062000167802 */ /* 0x000fe20000000f00 */
[----:B------:R-:W-:Y:S02]  /*05e0*/  IMAD.MOV.U32 R13, RZ, RZ, R11 ;  /* 0x000000ffff0d7224 */ /* 0x000fe400078e000b */
[----:B------:R-:W-:Y:S02]  /*05f0*/  IMAD.MOV.U32 R10, RZ, RZ, R4 ;  /* 0x000000ffff0a7224 */ /* 0x000fe400078e0004 */
[----:B------:R-:W-:-:S07]  /*0600*/  IMAD.MOV.U32 R11, RZ, RZ, R5 ;  /* 0x000000ffff0b7224 */ /* 0x000fce00078e0005 */
[----:B-----5:R-:W-:Y:S05]  /*0610*/  CALL.REL.NOINC `($__internal_0_$__cuda_sm20_div_rn_f64_full) ;  /* 0x0000000800f47944 */ /* 0x020fea0003c00000 */
[----:B------:R-:W-:Y:S01]  /*0620*/  IMAD.MOV.U32 R8, RZ, RZ, R16 ;  /* 0x000000ffff087224 */ /* 0x000fe200078e0010 */
[----:B------:R-:W-:-:S07]  /*0630*/  MOV R9, R17 ;  /* 0x0000001100097202 */ /* 0x000fce0000000f00 */
.L_x_4:
[----:B------:R-:W-:Y:S05]  /*0640*/  BSYNC.RECONVERGENT B0 ;  /* 0x0000000000007941 */ /* 0x000fea0003800200 */
.L_x_3:
[----:B------:R-:W-:Y:S01]  /*0650*/  DADD R8, -R8, R2 ;  /* 0x0000000008087229 */ /* 0x000fe20000000102 */
[----:B------:R-:W-:Y:S05]  /*0660*/  BSSY.RECONVERGENT B0, `(.L_x_5) ;  /* 0x0000044000007945 */ /* 0x000fea0003800200 */
[----:B------:R-:W0:Y:S02]  /*0670*/  F2F.F32.F64 R11, R8 ;  /* 0x00000008000b7310 */ /* 0x000e240000301000 */
[C---:B0-----:R-:W-:Y:S01]  /*0680*/  FMUL R0, R11.reuse, 0.63661974668502807617 ;  /* 0x3f22f9830b007820 */ /* 0x041fe20000400000 */
[----:B------:R-:W-:-:S05]  /*0690*/  FSETP.GE.AND P0, PT, |R11|, 105615, PT ;  /* 0x47ce47800b00780b */ /* 0x000fca0003f06200 */
[----:B------:R-:W0:Y:S02]  /*06a0*/  F2I.NTZ R0, R0 ;  /* 0x0000000000007305 */ /* 0x000e240000203100 */
[----:B0-----:R-:W-:Y:S01]  /*06b0*/  I2FP.F32.S32 R18, R0 ;  /* 0x0000000000127245 */ /* 0x001fe20000201400 */
[----:B------:R-:W-:-:S04]  /*06c0*/  IMAD.MOV.U32 R19, RZ, RZ, R0 ;  /* 0x000000ffff137224 */ /* 0x000fc800078e0000 */
[----:B------:R-:W-:-:S04]  /*06d0*/  FFMA R13, R18, -1.5707962512969970703, R11 ;  /* 0xbfc90fda120d7823 */ /* 0x000fc8000000000b */
[----:B------:R-:W-:-:S04]  /*06e0*/  FFMA R13, R18, -7.5497894158615963534e-08, R13 ;  /* 0xb3a22168120d7823 */ /* 0x000fc8000000000d */
[----:B------:R-:W-:-:S04]  /*06f0*/  FFMA R18, R18, -5.3903029534742383927e-15, R13 ;  /* 0xa7c234c512127823 */ /* 0x000fc8000000000d */
[----:B------:R-:W-:Y:S01]  /*0700*/  IMAD.MOV.U32 R10, RZ, RZ, R18 ;  /* 0x000000ffff0a7224 */ /* 0x000fe200078e0012 */
[----:B------:R-:W-:Y:S06]  /*0710*/  @!P0 BRA `(.L_x_6) ;  /* 0x0000000000e08947 */ /* 0x000fec0003800000 */
[----:B------:R-:W-:-:S13]  /*0720*/  FSETP.NEU.AND P2, PT, |R11|, +INF , PT ;  /* 0x7f8000000b00780b */ /* 0x000fda0003f4d200 */
[----:B------:R-:W-:Y:S05]  /*0730*/  @!P2 BRA `(.L_x_7) ;  /* 0x0000000000d0a947 */ /* 0x000fea0003800000 */
[----:B------:R-:W-:Y:S01]  /*0740*/  IMAD.SHL.U32 R8, R11, 0x100, RZ ;  /* 0x000001000b087824 */ /* 0x000fe200078e00ff */
[----:B------:R-:W0:Y:S01]  /*0750*/  LDCU.64 UR10, c[0x4][URZ] ;  /* 0x01000000ff0a77ac */ /* 0x000e220008000a00 */
[----:B------:R-:W-:Y:S02]  /*0760*/  IMAD.MOV.U32 R12, RZ, RZ, RZ ;  /* 0x000000ffff0c7224 */ /* 0x000fe400078e00ff */
[----:B------:R-:W-:Y:S01]  /*0770*/  IMAD.MOV.U32 R0, RZ, RZ, R1 ;  /* 0x000000ffff007224 */ /* 0x000fe200078e0001 */
[----:B------:R-:W-:Y:S01]  /*0780*/  LOP3.LUT R17, R8, 0x80000000, RZ, 0xfc, !PT ;  /* 0x8000000008117812 */ /* 0x000fe200078efcff */
[----:B------:R-:W-:Y:S01]  /*0790*/  UMOV UR7, URZ ;  /* 0x000000ff00077c82 */ /* 0x000fe20008000000 */
[----:B------:R-:W-:-:S05]  /*07a0*/  UMOV UR6, URZ ;  /* 0x000000ff00067c82 */ /* 0x000fca0008000000 */
.L_x_8:
[----:B0-----:R-:W-:Y:S02]  /*07b0*/  IMAD.U32 R14, RZ, RZ, UR10 ;  /* 0x0000000aff0e7e24 */ /* 0x001fe4000f8e00ff */
[----:B------:R-:W-:-:S05]  /*07c0*/  IMAD.U32 R15, RZ, RZ, UR11 ;  /* 0x0000000bff0f7e24 */ /* 0x000fca000f8e00ff */
[----:B------:R-:W2:Y:S01]  /*07d0*/  LDG.E.CONSTANT R8, desc[UR8][R14.64] ;  /* 0x000000080e087981 */ /* 0x000ea2000c1e9900 */
[----:B------:R-:W-:Y:S02]  /*07e0*/  UIADD3 UR10, UP0, UPT, UR10, 0x4, URZ ;  /* 0x000000040a0a7890 */ /* 0x000fe4000ff1e0ff */
[----:B------:R-:W-:Y:S02]  /*07f0*/  UIADD3 UR6, UPT, UPT, UR6, 0x1, URZ ;  /* 0x0000000106067890 */ /* 0x000fe4000fffe0ff */
[----:B------:R-:W-:Y:S02]  /*0800*/  UIADD3.X UR11, UPT, UPT, URZ, UR11, URZ, UP0, !UPT ;  /* 0x0000000bff0b7290 */ /* 0x000fe400087fe4ff */
[----:B------:R-:W-:Y:S01]  /*0810*/  UISETP.NE.AND UP0, UPT, UR6, 0x6, UPT ;  /* 0x000000060600788c */ /* 0x000fe2000bf05270 */
[----:B--2---:R-:W-:-:S03]  /*0820*/  IMAD.WIDE.U32 R8, R8, R17, RZ ;  /* 0x0000001108087225 */ /* 0x004fc600078e00ff */
[----:B------:R-:W-:-:S04]  /*0830*/  IADD3 R13, P2, PT, R8, R12, RZ ;  /* 0x0000000c080d7210 */ /* 0x000fc80007f5e0ff */
[----:B------:R-:W-:Y:S01]  /*0840*/  IADD3.X R12, PT, PT, R9, UR7, RZ, P2, !PT ;  /* 0x00000007090c7c10 */ /* 0x000fe200097fe4ff */
[----:B------:R0:W-:Y:S02]  /*0850*/  STL [R0], R13 ;  /* 0x0000000d00007387 */ /* 0x0001e40000100800 */
[----:B0-----:R-:W-:Y:S01]  /*0860*/  VIADD R0, R0, 0x4 ;  /* 0x0000000400007836 */ /* 0x001fe20000000000 */
[----:B------:R-:W-:Y:S06]  /*0870*/  BRA.U UP0, `(.L_x_8) ;  /* 0xfffffffd00cc7547 */ /* 0x000fec000b83ffff */
[----:B------:R-:W-:Y:S01]  /*0880*/  SHF.R.U32.HI R10, RZ, 0x17, R11 ;  /* 0x00000017ff0a7819 */ /* 0x000fe2000001160b */
[----:B------:R0:W-:Y:S03]  /*0890*/  STL [R1+0x18], R12 ;  /* 0x0000180c01007387 */ /* 0x0001e60000100800 */
[C---:B------:R-:W-:Y:S02]  /*08a0*/  LOP3.LUT R0, R10.reuse, 0xe0, RZ, 0xc0, !PT ;  /* 0x000000e00a007812 */ /* 0x040fe400078ec0ff */
[----:B------:R-:W-:Y:S02]  /*08b0*/  LOP3.LUT P2, RZ, R10, 0x1f, RZ, 0xc0, !PT ;  /* 0x0000001f0aff7812 */ /* 0x000fe4000784c0ff */
[----:B------:R-:W-:-:S04]  /*08c0*/  IADD3 R0, PT, PT, R0, -0x80, RZ ;  /* 0xffffff8000007810 */ /* 0x000fc80007ffe0ff */
[----:B------:R-:W-:-:S05]  /*08d0*/  SHF.R.U32.HI R0, RZ, 0x5, R0 ;  /* 0x00000005ff007819 */ /* 0x000fca0000011600 */
[----:B------:R-:W-:-:S05]  /*08e0*/  IMAD R13, R0, -0x4, R1 ;  /* 0xfffffffc000d7824 */ /* 0x000fca00078e0201 */
[----:B------:R-:W2:Y:S04]  /*08f0*/  LDL R0, [R13+0x18] ;  /* 0x000018000d007983 */ /* 0x000ea80000100800 */
[----:B------:R-:W2:Y:S04]  /*0900*/  LDL R9, [R13+0x14] ;  /* 0x000014000d097983 */ /* 0x000ea80000100800 */
[----:B------:R-:W3:Y:S01]  /*0910*/  @P2 LDL R8, [R13+0x10] ;  /* 0x000010000d082983 */ /* 0x000ee20000100800 */
[----:B------:R-:W-:Y:S01]  /*0920*/  LOP3.LUT R10, R10, 0x1f, RZ, 0xc0, !PT ;  /* 0x0000001f0a0a7812 */ /* 0x000fe200078ec0ff */
[----:B------:R-:W-:Y:S01]  /*0930*/  UMOV UR6, 0x54442d19 ;  /* 0x54442d1900067882 */ /* 0x000fe20000000000 */
[----:B------:R-:W-:-:S02]  /*0940*/  UMOV UR7, 0x3bf921fb ;  /* 0x3bf921fb00077882 */ /* 0x000fc40000000000 */
[-C--:B--2---:R-:W-:Y:S02]  /*0950*/  @P2 SHF.L.W.U32.HI R0, R9, R10.reuse, R0 ;  /* 0x0000000a09002219 */ /* 0x084fe40000010e00 */
[----:B---3--:R-:W-:Y:S02]  /*0960*/  @P2 SHF.L.W.U32.HI R9, R8, R10, R9 ;  /* 0x0000000a08092219 */ /* 0x008fe40000010e09 */
[----:B------:R-:W-:Y:S02]  /*0970*/  ISETP.GE.AND P2, PT, R11, RZ, PT ;  /* 0x000000ff0b00720c */ /* 0x000fe40003f46270 */
[C---:B------:R-:W-:Y:S01]  /*0980*/  SHF.L.W.U32.HI R8, R9.reuse, 0x2, R0 ;  /* 0x0000000209087819 */ /* 0x040fe20000010e00 */
[----:B------:R-:W-:-:S03]  /*0990*/  IMAD.SHL.U32 R9, R9, 0x4, RZ ;  /* 0x0000000409097824 */ /* 0x000fc600078e00ff */
[----:B------:R-:W-:-:S04]  /*09a0*/  SHF.R.S32.HI R10, RZ, 0x1f, R8 ;  /* 0x0000001fff0a7819 */ /* 0x000fc80000011408 */
[C---:B------:R-:W-:Y:S02]  /*09b0*/  LOP3.LUT R14, R10.reuse, R9, RZ, 0x3c, !PT ;  /* 0x000000090a0e7212 */ /* 0x040fe400078e3cff */
[----:B------:R-:W-:Y:S02]  /*09c0*/  LOP3.LUT R15, R10, R8, RZ, 0x3c, !PT ;  /* 0x000000080a0f7212 */ /* 0x000fe400078e3cff */
[----:B------:R-:W-:Y:S02]  /*09d0*/  SHF.R.U32.HI R9, RZ, 0x1e, R0 ;  /* 0x0000001eff097819 */ /* 0x000fe40000011600 */
[C---:B------:R-:W-:Y:S02]  /*09e0*/  LOP3.LUT R10, R8.reuse, R11, RZ, 0x3c, !PT ;  /* 0x0000000b080a7212 */ /* 0x040fe400078e3cff */
[----:B------:R-:W0:Y:S01]  /*09f0*/  I2F.F64.S64 R14, R14 ;  /* 0x0000000e000e7312 */ /* 0x000e220000301c00 */
[----:B------:R-:W-:Y:S02]  /*0a00*/  LEA.HI R0, R8, R9, RZ, 0x1 ;  /* 0x0000000908007211 */ /* 0x000fe400078f08ff */
[----:B------:R-:W-:-:S03]  /*0a10*/  ISETP.GE.AND P3, PT, R10, RZ, PT ;  /* 0x000000ff0a00720c */ /* 0x000fc60003f66270 */
[----:B------:R-:W-:-:S04]  /*0a20*/  IMAD.MOV R8, RZ, RZ, -R0 ;  /* 0x000000ffff087224 */ /* 0x000fc800078e0a00 */
[----:B------:R-:W-:Y:S01]  /*0a30*/  @!P2 IMAD.MOV.U32 R0, RZ, RZ, R8 ;  /* 0x000000ffff00a224 */ /* 0x000fe200078e0008 */
[----:B0-----:R-:W-:-:S10]  /*0a40*/  DMUL R12, R14, UR6 ;  /* 0x000000060e0c7c28 */ /* 0x001fd40008000000 */
[----:B------:R-:W0:Y:S02]  /*0a50*/  F2F.F32.F64 R12, R12 ;  /* 0x0000000c000c7310 */ /* 0x000e240000301000 */
[----:B0-----:R-:W-:Y:S01]  /*0a60*/  FSEL R10, -R12, R12, !P3 ;  /* 0x0000000c0c0a7208 */ /* 0x001fe20005800100 */
[----:B------:R-:W-:Y:S06]  /*0a70*/  BRA `(.L_x_6) ;  /* 0x0000000000087947 */ /* 0x000fec0003800000 */
.L_x_7:
[----:B------:R-:W-:Y:S01]  /*0a80*/  FMUL R10, RZ, R11 ;  /* 0x0000000bff0a7220 */ /* 0x000fe20000400000 */
[----:B------:R-:W-:-:S07]  /*0a90*/  IMAD.MOV.U32 R0, RZ, RZ, RZ ;  /* 0x000000ffff007224 */ /* 0x000fce00078e00ff */
.L_x_6:
[----:B------:R-:W-:Y:S05]  /*0aa0*/  BSYNC.RECONVERGENT B0 ;  /* 0x0000000000007941 */ /* 0x000fea0003800200 */
.L_x_5:
[----:B------:R-:W-:Y:S02]  /*0ab0*/  IMAD.MOV.U32 R16, RZ, RZ, 0x37cbac00 ;  /* 0x37cbac00ff107424 */ /* 0x000fe400078e00ff */
[----:B------:R-:W-:Y:S01]  /*0ac0*/  FMUL R9, R10, R10 ;  /* 0x0000000a0a097220 */ /* 0x000fe20000400000 */
[C---:B------:R-:W-:Y:S01]  /*0ad0*/  LOP3.LUT R12, R0.reuse, 0x1, RZ, 0xc0, !PT ;  /* 0x00000001000c7812 */ /* 0x040fe200078ec0ff */
[----:B------:R-:W-:Y:S01]  /*0ae0*/  IMAD.MOV.U32 R17, RZ, RZ, 0x3d2aaabb ;  /* 0x3d2aaabbff117424 */ /* 0x000fe200078e00ff */
[----:B------:R-:W-:Y:S01]  /*0af0*/  LOP3.LUT P3, RZ, R0, 0x2, RZ, 0xc0, !PT ;  /* 0x0000000200ff7812 */ /* 0x000fe2000786c0ff */
[----:B------:R-:W-:Y:S01]  /*0b00*/  FFMA R8, R9, R16, -0.0013887860113754868507 ;  /* 0xbab607ed09087423 */ /* 0x000fe20000000010 */
[----:B------:R-:W-:Y:S01]  /*0b10*/  ISETP.NE.U32.AND P2, PT, R12, 0x1, PT ;  /* 0x000000010c00780c */ /* 0x000fe20003f45070 */
[----:B------:R-:W-:Y:S01]  /*0b20*/  IMAD.MOV.U32 R13, RZ, RZ, 0x3effffff ;  /* 0x3effffffff0d7424 */ /* 0x000fe200078e00ff */
[----:B------:R-:W-:Y:S02]  /*0b30*/  BSSY.RECONVERGENT B0, `(.L_x_9) ;  /* 0x0000040000007945 */ /* 0x000fe40003800200 */
[----:B------:R-:W-:-:S02]  /*0b40*/  FSEL R8, R8, -0.00019574658654164522886, !P2 ;  /* 0xb94d415308087808 */ /* 0x000fc40005000000 */
[----:B------:R-:W-:Y:S02]  /*0b50*/  FSEL R12, R17, 0.0083327032625675201416, !P2 ;  /* 0x3c0885e4110c7808 */ /* 0x000fe40005000000 */
[----:B------:R-:W-:Y:S02]  /*0b60*/  FSEL R0, R10, 1, P2 ;  /* 0x3f8000000a007808 */ /* 0x000fe40001000000 */
[----:B------:R-:W-:Y:S01]  /*0b70*/  FSEL R21, -R13, -0.16666662693023681641, !P2 ;  /* 0xbe2aaaa80d157808 */ /* 0x000fe20005000100 */
[C---:B------:R-:W-:Y:S02]  /*0b80*/  FFMA R8, R9.reuse, R8, R12 ;  /* 0x0000000809087223 */ /* 0x040fe4000000000c */
[C---:B------:R-:W-:Y:S02]  /*0b90*/  FFMA R15, R9.reuse, R0, RZ ;  /* 0x00000000090f7223 */ /* 0x040fe400000000ff */
[----:B------:R-:W-:-:S04]  /*0ba0*/  FFMA R8, R9, R8, R21 ;  /* 0x0000000809087223 */ /* 0x000fc80000000015 */
[----:B------:R-:W-:-:S04]  /*0bb0*/  FFMA R0, R15, R8, R0 ;  /* 0x000000080f007223 */ /* 0x000fc80000000000 */
[----:B------:R-:W-:-:S04]  /*0bc0*/  @P3 FADD R0, RZ, -R0 ;  /* 0x80000000ff003221 */ /* 0x000fc80000000000 */
[----:B-----5:R-:W-:Y:S01]  /*0bd0*/  FFMA R25, R30, R0, R25 ;  /* 0x000000001e197223 */ /* 0x020fe20000000019 */
[----:B------:R-:W-:Y:S06]  /*0be0*/  @!P0 BRA `(.L_x_10) ;  /* 0x0000000000d08947 */ /* 0x000fec0003800000 */
[----:B------:R-:W-:-:S13]  /*0bf0*/  FSETP.NEU.AND P0, PT, |R11|, +INF , PT ;  /* 0x7f8000000b00780b */ /* 0x000fda0003f0d200 */
[----:B------:R-:W-:Y:S05]  /*0c00*/  @!P0 BRA `(.L_x_11) ;  /* 0x0000000000c08947 */ /* 0x000fea0003800000 */
[----:B------:R-:W-:Y:S01]  /*0c10*/  IMAD.SHL.U32 R8, R11, 0x100, RZ ;  /* 0x000001000b087824 */ /* 0x000fe200078e00ff */
[----:B------:R-:W-:Y:S01]  /*0c20*/  MOV R12, RZ ;  /* 0x000000ff000c7202 */ /* 0x000fe20000000f00 */
[----:B------:R-:W-:Y:S01]  /*0c30*/  IMAD.MOV.U32 R0, RZ, RZ, RZ ;  /* 0x000000ffff007224 */ /* 0x000fe200078e00ff */
[----:B------:R-:W-:Y:S02]  /*0c40*/  UMOV UR6, URZ ;  /* 0x000000ff00067c82 */ /* 0x000fe40008000000 */
[----:B------:R-:W-:-:S07]  /*0c50*/  LOP3.LUT R21, R8, 0x80000000, RZ, 0xfc, !PT ;  /* 0x8000000008157812 */ /* 0x000fce00078efcff */
.L_x_12:
[----:B0-----:R-:W0:Y:S02]  /*0c60*/  LDC.64 R14, c[0x4][RZ] ;  /* 0x01000000ff0e7b82 */ /* 0x001e240000000a00 */
[----:B0-----:R-:W-:-:S05]  /*0c70*/  IMAD.WIDE.U32 R14, R0, 0x4, R14 ;  /* 0x00000004000e7825 */ /* 0x001fca00078e000e */
[----:B------:R-:W2:Y:S01]  /*0c80*/  LDG.E.CONSTANT R8, desc[UR8][R14.64] ;  /* 0x000000080e087981 */ /* 0x000ea2000c1e9900 */
[C---:B------:R-:W-:Y:S02]  /*0c90*/  IMAD R10, R0.reuse, 0x4, R1 ;  /* 0x00000004000a7824 */ /* 0x040fe400078e0201 */
[----:B------:R-:W-:-:S05]  /*0ca0*/  VIADD R0, R0, 0x1 ;  /* 0x0000000100007836 */ /* 0x000fca0000000000 */
[----:B------:R-:W-:Y:S01]  /*0cb0*/  ISETP.NE.AND P0, PT, R0, 0x6, PT ;  /* 0x000000060000780c */ /* 0x000fe20003f05270 */
[----:B--2---:R-:W-:-:S03]  /*0cc0*/  IMAD.WIDE.U32 R8, R8, R21, RZ ;  /* 0x0000001508087225 */ /* 0x004fc600078e00ff */
[----:B------:R-:W-:-:S04]  /*0cd0*/  IADD3 R19, P2, PT, R8, R12, RZ ;  /* 0x0000000c08137210 */ /* 0x000fc80007f5e0ff */
[----:B------:R-:W-:Y:S01]  /*0ce0*/  IADD3.X R12, PT, PT, R9, UR6, RZ, P2, !PT ;  /* 0x00000006090c7c10 */ /* 0x000fe200097fe4ff */
[----:B------:R0:W-:Y:S04]  /*0cf0*/  STL [R10], R19 ;  /* 0x000000130a007387 */ /* 0x0001e80000100800 */
[----:B------:R-:W-:Y:S05]  /*0d00*/  @P0 BRA `(.L_x_12) ;  /* 0xfffffffc00d40947 */ /* 0x000fea000383ffff */
[----:B0-----:R-:W-:Y:S01]  /*0d10*/  SHF.R.U32.HI R10, RZ, 0x17, R11 ;  /* 0x00000017ff0a7819 */ /* 0x001fe2000001160b */
[----:B------:R0:W-:Y:S03]  /*0d20*/  STL [R1+0x18], R12 ;  /* 0x0000180c01007387 */ /* 0x0001e60000100800 */
[C---:B------:R-:W-:Y:S02]  /*0d30*/  LOP3.LUT R0, R10.reuse, 0xe0, RZ, 0xc0, !PT ;  /* 0x000000e00a007812 */ /* 0x040fe400078ec0ff */
[----:B------:R-:W-:-:S03]  /*0d40*/  LOP3.LUT P0, RZ, R10, 0x1f, RZ, 0xc0, !PT ;  /* 0x0000001f0aff7812 */ /* 0x000fc6000780c0ff */
[----:B------:R-:W-:-:S05]  /*0d50*/  VIADD R0, R0, 0xffffff80 ;  /* 0xffffff8000007836 */ /* 0x000fca0000000000 */
[----:B------:R-:W-:-:S05]  /*0d60*/  SHF.R.U32.HI R0, RZ, 0x5, R0 ;  /* 0x00000005ff007819 */ /* 0x000fca0000011600 */
[----:B------:R-:W-:-:S05]  /*0d70*/  IMAD R18, R0, -0x4, R1 ;  /* 0xfffffffc00127824 */ /* 0x000fca00078e0201 */
[----:B------:R-:W2:Y:S04]  /*0d80*/  LDL R0, [R18+0x18] ;  /* 0x0000180012007983 */ /* 0x000ea80000100800 */
[----:B------:R-:W2:Y:S04]  /*0d90*/  LDL R9, [R18+0x14] ;  /* 0x0000140012097983 */ /* 0x000ea80000100800 */
[----:B------:R-:W3:Y:S01]  /*0da0*/  @P0 LDL R8, [R18+0x10] ;  /* 0x0000100012080983 */ /* 0x000ee20000100800 */
[----:B------:R-:W-:Y:S01]  /*0db0*/  LOP3.LUT R10, R10, 0x1f, RZ, 0xc0, !PT ;  /* 0x0000001f0a0a7812 */ /* 0x000fe200078ec0ff */
[----:B------:R-:W-:Y:S01]  /*0dc0*/  UMOV UR6, 0x54442d19 ;  /* 0x54442d1900067882 */ /* 0x000fe20000000000 */
[----:B------:R-:W-:Y:S01]  /*0dd0*/  UMOV UR7, 0x3bf921fb ;  /* 0x3bf921fb00077882 */ /* 0x000fe20000000000 */
[----:B------:R-:W-:-:S02]  /*0de0*/  ISETP.GE.AND P2, PT, R11, RZ, PT ;  /* 0x000000ff0b00720c */ /* 0x000fc40003f46270 */
[-C--:B--2---:R-:W-:Y:S02]  /*0df0*/  @P0 SHF.L.W.U32.HI R0, R9, R10.reuse, R0 ;  /* 0x0000000a09000219 */ /* 0x084fe40000010e00 */
[----:B---3--:R-:W-:Y:S02]  /*0e00*/  @P0 SHF.L.W.U32.HI R9, R8, R10, R9 ;  /* 0x0000000a08090219 */ /* 0x008fe40000010e09 */
[--C-:B------:R-:W-:Y:S02]  /*0e10*/  SHF.R.U32.HI R19, RZ, 0x1e, R0.reuse ;  /* 0x0000001eff137819 */ /* 0x100fe40000011600 */
[C---:B------:R-:W-:Y:S01]  /*0e20*/  SHF.L.W.U32.HI R8, R9.reuse, 0x2, R0 ;  /* 0x0000000209087819 */ /* 0x040fe20000010e00 */
[----:B------:R-:W-:-:S03]  /*0e30*/  IMAD.SHL.U32 R9, R9, 0x4, RZ ;  /* 0x0000000409097824 */ /* 0x000fc600078e00ff */
[----:B------:R-:W-:Y:S02]  /*0e40*/  SHF.R.S32.HI R10, RZ, 0x1f, R8 ;  /* 0x0000001fff0a7819 */ /* 0x000fe40000011408 */
[----:B------:R-:W-:Y:S02]  /*0e50*/  LEA.HI R19, R8, R19, RZ, 0x1 ;  /* 0x0000001308137211 */ /* 0x000fe400078f08ff */
[C---:B------:R-:W-:Y:S02]  /*0e60*/  LOP3.LUT R14, R10.reuse, R9, RZ, 0x3c, !PT ;  /* 0x000000090a0e7212 */ /* 0x040fe400078e3cff */
[----:B------:R-:W-:Y:S01]  /*0e70*/  LOP3.LUT R15, R10, R8, RZ, 0x3c, !PT ;  /* 0x000000080a0f7212 */ /* 0x000fe200078e3cff */
[----:B------:R-:W-:Y:S01]  /*0e80*/  IMAD.MOV R0, RZ, RZ, -R19 ;  /* 0x000000ffff007224 */ /* 0x000fe200078e0a13 */
[----:B------:R-:W-:-:S03]  /*0e90*/  LOP3.LUT R11, R8, R11, RZ, 0x3c, !PT ;  /* 0x0000000b080b7212 */ /* 0x000fc600078e3cff */
[----:B------:R-:W-:Y:S01]  /*0ea0*/  @!P2 IMAD.MOV.U32 R19, RZ, RZ, R0 ;  /* 0x000000ffff13a224 */ /* 0x000fe200078e0000 */
[----:B------:R-:W1:Y:S01]  /*0eb0*/  I2F.F64.S64 R14, R14 ;  /* 0x0000000e000e7312 */ /* 0x000e620000301c00 */
[----:B------:R-:W-:Y:S01]  /*0ec0*/  ISETP.GE.AND P0, PT, R11, RZ, PT ;  /* 0x000000ff0b00720c */ /* 0x000fe20003f06270 */
[----:B-1----:R-:W-:-:S10]  /*0ed0*/  DMUL R20, R14, UR6 ;  /* 0x000000060e147c28 */ /* 0x002fd40008000000 */
[----:B------:R-:W1:Y:S02]  /*0ee0*/  F2F.F32.F64 R20, R20 ;  /* 0x0000001400147310 */ /* 0x000e640000301000 */
[----:B-1----:R-:W-:Y:S01]  /*0ef0*/  FSEL R18, -R20, R20, !P0 ;  /* 0x0000001414127208 */ /* 0x002fe20004000100 */
[----:B0-----:R-:W-:Y:S06]  /*0f00*/  BRA `(.L_x_10) ;  /* 0x0000000000087947 */ /* 0x001fec0003800000 */
.L_x_11:
[----:B------:R-:W-:Y:S01]  /*0f10*/  FMUL R18, RZ, R11 ;  /* 0x0000000bff127220 */ /* 0x000fe20000400000 */
[----:B------:R-:W-:-:S07]  /*0f20*/  IMAD.MOV.U32 R19, RZ, RZ, RZ ;  /* 0x000000ffff137224 */ /* 0x000fce00078e00ff */
.L_x_10:
[----:B------:R-:W-:Y:S05]  /*0f30*/  BSYNC.RECONVERGENT B0 ;  /* 0x0000000000007941 */ /* 0x000fea0003800200 */
.L_x_9:
[----:B------:R-:W-:Y:S01]  /*0f40*/  FMUL R9, R18, R18 ;  /* 0x0000001212097220 */ /* 0x000fe20000400000 */
[C---:B------:R-:W-:Y:S01]  /*0f50*/  LOP3.LUT R0, R19.reuse, 0x1, RZ, 0xc0, !PT ;  /* 0x0000000113007812 */ /* 0x040fe200078ec0ff */
[----:B------:R-:W0:Y:S01]  /*0f60*/  LDCU UR6, c[0x0][0x390] ;  /* 0x00007200ff0677ac */ /* 0x000e220008000800 */
[----:B------:R-:W-:Y:S01]  /*0f70*/  IADD3 R19, PT, PT, R19, 0x1, RZ ;  /* 0x0000000113137810 */ /* 0x000fe20007ffe0ff */
[----:B------:R-:W-:Y:S01]  /*0f80*/  FFMA R16, R9, R16, -0.0013887860113754868507 ;  /* 0xbab607ed09107423 */ /* 0x000fe20000000010 */
[----:B------:R-:W-:Y:S01]  /*0f90*/  ISETP.NE.U32.AND P0, PT, R0, 0x1, PT ;  /* 0x000000010000780c */ /* 0x000fe20003f05070 */
[----:B------:R-:W-:Y:S01]  /*0fa0*/  UIADD3 UR5, UPT, UPT, UR5, 0x1, URZ ;  /* 0x0000000105057890 */ /* 0x000fe2000fffe0ff */
[----:B------:R-:W-:Y:S02]  /*0fb0*/  LOP3.LUT P2, RZ, R19, 0x2, RZ, 0xc0, !PT ;  /* 0x0000000213ff7812 */ /* 0x000fe4000784c0ff */
[----:B------:R-:W-:Y:S02]  /*0fc0*/  FSEL R0, R17, 0.0083327032625675201416, P0 ;  /* 0x3c0885e411007808 */ /* 0x000fe40000000000 */
[----:B------:R-:W-:-:S02]  /*0fd0*/  FSEL R16, R16, -0.00019574658654164522886, P0 ;  /* 0xb94d415310107808 */ /* 0x000fc40000000000 */
[----:B------:R-:W-:-:S03]  /*0fe0*/  FSEL R13, -R13, -0.16666662693023681641, P0 ;  /* 0xbe2aaaa80d0d7808 */ /* 0x000fc60000000100 */
[----:B------:R-:W-:Y:S01]  /*0ff0*/  FFMA R16, R9, R16, R0 ;  /* 0x0000001009107223 */ /* 0x000fe20000000000 */
[----:B------:R-:W-:-:S03]  /*1000*/  FSEL R0, R18, 1, !P0 ;  /* 0x3f80000012007808 */ /* 0x000fc60004000000 */
[C---:B------:R-:W-:Y:S01]  /*1010*/  FFMA R13, R9.reuse, R16, R13 ;  /* 0x00000010090d7223 */ /* 0x040fe2000000000d */
[----:B0-----:R-:W-:Y:S01]  /*1020*/  UISETP.NE.AND UP0, UPT, UR5, UR6, UPT ;  /* 0x000000060500728c */ /* 0x001fe2000bf05270 */
[----:B------:R-:W-:-:S04]  /*1030*/  FFMA R9, R9, R0, RZ ;  /* 0x0000000009097223 */ /* 0x000fc800000000ff */
[----:B------:R-:W-:-:S04]  /*1040*/  FFMA R0, R9, R13, R0 ;  /* 0x0000000d09007223 */ /* 0x000fc80000000000 */
[----:B------:R-:W-:-:S04]  /*1050*/  @P2 FADD R0, RZ, -R0 ;  /* 0x80000000ff002221 */ /* 0x000fc80000000000 */
[----:B------:R-:W-:Y:S01]  /*1060*/  FFMA R27, R30, R0, R27 ;  /* 0x000000001e1b7223 */ /* 0x000fe2000000001b */
[----:B------:R-:W-:Y:S06]  /*1070*/  BRA.U UP0, `(.L_x_13) ;  /* 0xfffffff100f87547 */ /* 0x000fec000b83ffff */
[----:B------:R-:W-:Y:S05]  /*1080*/  @P1 BRA `(.L_x_14) ;  /* 0xfffffff000601947 */ /* 0x000fea000383ffff */
.L_x_0:
[----:B------:R-:W-:Y:S01]  /*1090*/  FMUL R0, R27, R27 ;  /* 0x0000001b1b007220 */ /* 0x000fe20000400000 */
[----:B------:R-:W-:Y:S03]  /*10a0*/  BSSY.RECONVERGENT B0, `(.L_x_15) ;  /* 0x000000d000007945 */ /* 0x000fe60003800200 */
[----:B------:R-:W-:-:S04]  /*10b0*/  FFMA R0, R25, R25, R0 ;  /* 0x0000001919007223 */ /* 0x000fc80000000000 */
[----:B------:R-:W-:Y:S01]  /*10c0*/  VIADD R2, R0, 0xf3000000 ;  /* 0xf300000000027836 */ /* 0x000fe20000000000 */
[----:B------:R1:W2:Y:S04]  /*10d0*/  MUFU.RSQ R3, R0 ;  /* 0x0000000000037308 */ /* 0x0002a80000001400 */
[----:B------:R-:W-:-:S13]  /*10e0*/  ISETP.GT.U32.AND P0, PT, R2, 0x727fffff, PT ;  /* 0x727fffff0200780c */ /* 0x000fda0003f04070 */
[----:B-12---:R-:W-:Y:S05]  /*10f0*/  @!P0 BRA `(.L_x_16) ;  /* 0x00000000000c8947 */ /* 0x006fea0003800000 */
[----:B------:R-:W-:-:S07]  /*1100*/  MOV R7, 0x1120 ;  /* 0x0000112000077802 */ /* 0x000fce0000000f00 */
[----:B0-----:R-:W-:Y:S05]  /*1110*/  CALL.REL.NOINC `($__internal_1_$__cuda_sm20_sqrt_rn_f32_slowpath) ;  /* 0x0000000400a07944 */ /* 0x001fea0003c00000 */
[----:B------:R-:W-:Y:S05]  /*1120*/  BRA `(.L_x_17) ;  /* 0x0000000000107947 */ /* 0x000fea0003800000 */
.L_x_16:
[----:B------:R-:W-:Y:S01]  /*1130*/  FMUL.FTZ R5, R0, R3 ;  /* 0x0000000300057220 */ /* 0x000fe20000410000 */
[----:B------:R-:W-:-:S03]  /*1140*/  FMUL.FTZ R2, R3, 0.5 ;  /* 0x3f00000003027820 */ /* 0x000fc60000410000 */
[----:B------:R-:W-:-:S04]  /*1150*/  FFMA R0, -R5, R5, R0 ;  /* 0x0000000505007223 */ /* 0x000fc80000000100 */
[----:B------:R-:W-:-:S07]  /*1160*/  FFMA R5, R0, R2, R5 ;  /* 0x0000000200057223 */ /* 0x000fce0000000005 */
.L_x_17:
[----:B0-----:R-:W-:Y:S05]  /*1170*/  BSYNC.RECONVERGENT B0 ;  /* 0x0000000000007941 */ /* 0x001fea0003800200 */
.L_x_15:
[----:B------:R-:W0:Y:S01]  /*1180*/  LDCU.64 UR4, c[0x0][0x390] ;  /* 0x00007200ff0477ac */ /* 0x000e220008000a00 */
[----:B------:R-:W1:Y:S01]  /*1190*/  LDC.64 R2, c[0x0][0x380] ;  /* 0x0000e000ff027b82 */ /* 0x000e620000000a00 */
[----:B0-----:R-:W-:-:S04]  /*11a0*/  IMAD R23, R26, UR5, R23 ;  /* 0x000000051a177c24 */ /* 0x001fc8000f8e0217 */
[----:B------:R-:W-:-:S04]  /*11b0*/  IMAD R23, R23, UR4, R24 ;  /* 0x0000000417177c24 */ /* 0x000fc8000f8e0218 */
[----:B-1----:R-:W-:-:S05]  /*11c0*/  IMAD.WIDE R2, R23, 0x4, R2 ;  /* 0x0000000417027825 */ /* 0x002fca00078e0202 */
[----:B------:R-:W-:Y:S01]  /*11d0*/  STG.E desc[UR8][R2.64], R5 ;  /* 0x0000000502007986 */ /* 0x000fe2000c101908 */
[----:B------:R-:W-:Y:S05]  /*11e0*/  EXIT ;  /* 0x000000000000794d */ /* 0x000fea0003800000 */
        .weak           $__internal_0_$__cuda_sm20_div_rn_f64_full
        .type           $__internal_0_$__cuda_sm20_div_rn_f64_full,@function
        .size           $__internal_0_$__cuda_sm20_div_rn_f64_full,($__internal_1_$__cuda_sm20_sqrt_rn_f32_slowpath - $__internal_0_$__cuda_sm20_div_rn_f64_full)
$__internal_0_$__cuda_sm20_div_rn_f64_full:
[C---:B------:R-:W-:Y:S01]  /*11f0*/  FSETP.GEU.AND P0, PT, |R11|.reuse, 1.469367938527859385e-39, PT ;  /* 0x001000000b00780b */ /* 0x040fe20003f0e200 */
[----:B------:R-:W-:Y:S01]  /*1200*/  IMAD.MOV.U32 R14, RZ, RZ, 0x1 ;  /* 0x00000001ff0e7424 */ /* 0x000fe200078e00ff */
[----:B------:R-:W-:Y:S01]  /*1210*/  LOP3.LUT R8, R11, 0x800fffff, RZ, 0xc0, !PT ;  /* 0x800fffff0b087812 */ /* 0x000fe200078ec0ff */
[----:B------:R-:W-:Y:S01]  /*1220*/  BSSY.RECONVERGENT B1, `(.L_x_18) ;  /* 0x0000054000017945 */ /* 0x000fe20003800200 */
[C---:B------:R-:W-:Y:S02]  /*1230*/  FSETP.GEU.AND P3, PT, |R13|.reuse, 1.469367938527859385e-39, PT ;  /* 0x001000000d00780b */ /* 0x040fe40003f6e200 */
[----:B------:R-:W-:Y:S01]  /*1240*/  LOP3.LUT R9, R8, 0x3ff00000, RZ, 0xfc, !PT ;  /* 0x3ff0000008097812 */ /* 0x000fe200078efcff */
[----:B------:R-:W-:Y:S01]  /*1250*/  IMAD.MOV.U32 R8, RZ, RZ, R10 ;  /* 0x000000ffff087224 */ /* 0x000fe200078e000a */
[----:B------:R-:W-:Y:S02]  /*1260*/  LOP3.LUT R29, R13, 0x7ff00000, RZ, 0xc0, !PT ;  /* 0x7ff000000d1d7812 */ /* 0x000fe400078ec0ff */
[----:B------:R-:W-:-:S03]  /*1270*/  LOP3.LUT R32, R11, 0x7ff00000, RZ, 0xc0, !PT ;  /* 0x7ff000000b207812 */ /* 0x000fc600078ec0ff */
[----:B------:R-:W-:Y:S01]  /*1280*/  @!P0 DMUL R8, R10, 8.98846567431157953865e+307 ;  /* 0x7fe000000a088828 */ /* 0x000fe20000000000 */
[----:B------:R-:W-:Y:S01]  /*1290*/  ISETP.GE.U32.AND P2, PT, R29, R32, PT ;  /* 0x000000201d00720c */ /* 0x000fe20003f46070 */
[----:B------:R-:W-:Y:S02]  /*12a0*/  IMAD.MOV.U32 R31, RZ, RZ, R29 ;  /* 0x000000ffff1f7224 */ /* 0x000fe400078e001d */
[----:B------:R-:W-:Y:S02]  /*12b0*/  @!P3 LOP3.LUT R0, R11, 0x7ff00000, RZ, 0xc0, !PT ;  /* 0x7ff000000b00b812 */ /* 0x000fe400078ec0ff */
[----:B------:R-:W0:Y:S02]  /*12c0*/  MUFU.RCP64H R15, R9 ;  /* 0x00000009000f7308 */ /* 0x000e240000001800 */
[----:B------:R-:W-:Y:S01]  /*12d0*/  @!P3 ISETP.GE.U32.AND P4, PT, R29, R0, PT ;  /* 0x000000001d00b20c */ /* 0x000fe20003f86070 */
[----:B------:R-:W-:Y:S01]  /*12e0*/  IMAD.MOV.U32 R0, RZ, RZ, 0x1ca00000 ;  /* 0x1ca00000ff007424 */ /* 0x000fe200078e00ff */
[----:B------:R-:W-:-:S04]  /*12f0*/  @!P0 LOP3.LUT R32, R9, 0x7ff00000, RZ, 0xc0, !PT ;  /* 0x7ff0000009208812 */ /* 0x000fc800078ec0ff */
[----:B------:R-:W-:-:S04]  /*1300*/  @!P3 SEL R19, R0, 0x63400000, !P4 ;  /* 0x634000000013b807 */ /* 0x000fc80006000000 */
[----:B------:R-:W-:-:S04]  /*1310*/  @!P3 LOP3.LUT R20, R19, 0x80000000, R13, 0xf8, !PT ;  /* 0x800000001314b812 */ /* 0x000fc800078ef80d */
[----:B------:R-:W-:Y:S01]  /*1320*/  @!P3 LOP3.LUT R21, R20, 0x100000, RZ, 0xfc, !PT ;  /* 0x001000001415b812 */ /* 0x000fe200078efcff */
[----:B0-----:R-:W-:Y:S01]  /*1330*/  DFMA R16, R14, -R8, 1 ;  /* 0x3ff000000e10742b */ /* 0x001fe20000000808 */
[----:B------:R-:W-:-:S07]  /*1340*/  @!P3 IMAD.MOV.U32 R20, RZ, RZ, RZ ;  /* 0x000000ffff14b224 */ /* 0x000fce00078e00ff */
[----:B------:R-:W-:-:S08]  /*1350*/  DFMA R16, R16, R16, R16 ;  /* 0x000000101010722b */ /* 0x000fd00000000010 */
[----:B------:R-:W-:Y:S01]  /*1360*/  DFMA R16, R14, R16, R14 ;  /* 0x000000100e10722b */ /* 0x000fe2000000000e */
[----:B------:R-:W-:Y:S01]  /*1370*/  SEL R15, R0, 0x63400000, !P2 ;  /* 0x63400000000f7807 */ /* 0x000fe20005000000 */
[----:B------:R-:W-:-:S03]  /*1380*/  IMAD.MOV.U32 R14, RZ, RZ, R12 ;  /* 0x000000ffff0e7224 */ /* 0x000fc600078e000c */
[----:B------:R-:W-:-:S03]  /*1390*/  LOP3.LUT R15, R15, 0x800fffff, R13, 0xf8, !PT ;  /* 0x800fffff0f0f7812 */ /* 0x000fc600078ef80d */
[----:B------:R-:W-:-:S03]  /*13a0*/  DFMA R18, R16, -R8, 1 ;  /* 0x3ff000001012742b */ /* 0x000fc60000000808 */
[----:B------:R-:W-:-:S05]  /*13b0*/  @!P3 DFMA R14, R14, 2, -R20 ;  /* 0x400000000e0eb82b */ /* 0x000fca0000000814 */
[----:B------:R-:W-:-:S05]  /*13c0*/  DFMA R18, R16, R18, R16 ;  /* 0x000000121012722b */ /* 0x000fca0000000010 */
[----:B------:R-:W-:-:S03]  /*13d0*/  @!P3 LOP3.LUT R31, R15, 0x7ff00000, RZ, 0xc0, !PT ;  /* 0x7ff000000f1fb812 */ /* 0x000fc600078ec0ff */
[----:B------:R-:W-:Y:S01]  /*13e0*/  DMUL R16, R18, R14 ;  /* 0x0000000e12107228 */ /* 0x000fe20000000000 */
[----:B------:R-:W-:-:S04]  /*13f0*/  IADD3 R33, PT, PT, R31, -0x1, RZ ;  /* 0xffffffff1f217810 */ /* 0x000fc80007ffe0ff */
[----:B------:R-:W-:Y:S01]  /*1400*/  ISETP.GT.U32.AND P0, PT, R33, 0x7feffffe, PT ;  /* 0x7feffffe2100780c */ /* 0x000fe20003f04070 */
[----:B------:R-:W-:Y:S02]  /*1410*/  VIADD R33, R32, 0xffffffff ;  /* 0xffffffff20217836 */ /* 0x000fe40000000000 */
[----:B------:R-:W-:-:S03]  /*1420*/  DFMA R20, R16, -R8, R14 ;  /* 0x800000081014722b */ /* 0x000fc6000000000e */
[----:B------:R-:W-:-:S05]  /*1430*/  ISETP.GT.U32.OR P0, PT, R33, 0x7feffffe, P0 ;  /* 0x7feffffe2100780c */ /* 0x000fca0000704470 */
[----:B------:R-:W-:-:S08]  /*1440*/  DFMA R20, R18, R20, R16 ;  /* 0x000000141214722b */ /* 0x000fd00000000010 */
[----:B------:R-:W-:Y:S05]  /*1450*/  @P0 BRA `(.L_x_19) ;  /* 0x00000000006c0947 */ /* 0x000fea0003800000 */
[----:B------:R-:W-:-:S04]  /*1460*/  LOP3.LUT R16, R11, 0x7ff00000, RZ, 0xc0, !PT ;  /* 0x7ff000000b107812 */ /* 0x000fc800078ec0ff */
[CC--:B------:R-:W-:Y:S02]  /*1470*/  VIADDMNMX R12, R29.reuse, -R16.reuse, 0xb9600000, !PT ;  /* 0xb96000001d0c7446 */ /* 0x0c0fe40007800910 */
[----:B------:R-:W-:Y:S02]  /*1480*/  ISETP.GE.U32.AND P0, PT, R29, R16, PT ;  /* 0x000000101d00720c */ /* 0x000fe40003f06070 */
[----:B------:R-:W-:Y:S02]  /*1490*/  VIMNMX R12, PT, PT, R12, 0x46a00000, PT ;  /* 0x46a000000c0c7848 */ /* 0x000fe40003fe0100 */
[----:B------:R-:W-:-:S05]  /*14a0*/  SEL R13, R0, 0x63400000, !P0 ;  /* 0x63400000000d7807 */ /* 0x000fca0004000000 */
[----:B------:R-:W-:Y:S02]  /*14b0*/  IMAD.IADD R0, R12, 0x1, -R13 ;  /* 0x000000010c007824 */ /* 0x000fe400078e0a0d */
[----:B------:R-:W-:Y:S02]  /*14c0*/  IMAD.MOV.U32 R12, RZ, RZ, RZ ;  /* 0x000000ffff0c7224 */ /* 0x000fe400078e00ff */
[----:B------:R-:W-:-:S06]  /*14d0*/  VIADD R13, R0, 0x7fe00000 ;  /* 0x7fe00000000d7836 */ /* 0x000fcc0000000000 */
[----:B------:R-:W-:-:S10]  /*14e0*/  DMUL R16, R20, R12 ;  /* 0x0000000c14107228 */ /* 0x000fd40000000000 */
[----:B------:R-:W-:-:S13]  /*14f0*/  FSETP.GTU.AND P0, PT, |R17|, 1.469367938527859385e-39, PT ;  /* 0x001000001100780b */ /* 0x000fda0003f0c200 */
[----:B------:R-:W-:Y:S05]  /*1500*/  @P0 BRA `(.L_x_20) ;  /* 0x0000000000940947 */ /* 0x000fea0003800000 */
[----:B------:R-:W-:Y:S01]  /*1510*/  DFMA R8, R20, -R8, R14 ;  /* 0x800000081408722b */ /* 0x000fe2000000000e */
[----:B------:R-:W-:-:S09]  /*1520*/  IMAD.MOV.U32 R12, RZ, RZ, RZ ;  /* 0x000000ffff0c7224 */ /* 0x000fd200078e00ff */
[C---:B------:R-:W-:Y:S02]  /*1530*/  FSETP.NEU.AND P0, PT, R9.reuse, RZ, PT ;  /* 0x000000ff0900720b */ /* 0x040fe40003f0d000 */
[----:B------:R-:W-:-:S04]  /*1540*/  LOP3.LUT R11, R9, 0x80000000, R11, 0x48, !PT ;  /* 0x80000000090b7812 */ /* 0x000fc800078e480b */
[----:B------:R-:W-:-:S07]  /*1550*/  LOP3.LUT R13, R11, R13, RZ, 0xfc, !PT ;  /* 0x0000000d0b0d7212 */ /* 0x000fce00078efcff */
[----:B------:R-:W-:Y:S05]  /*1560*/  @!P0 BRA `(.L_x_20) ;  /* 0x00000000007c8947 */ /* 0x000fea0003800000 */
[----:B------:R-:W-:Y:S01]  /*1570*/  IMAD.MOV R9, RZ, RZ, -R0 ;  /* 0x000000ffff097224 */ /* 0x000fe200078e0a00 */
[----:B------:R-:W-:Y:S01]  /*1580*/  DMUL.RP R12, R20, R12 ;  /* 0x0000000c140c7228 */ /* 0x000fe20000008000 */
[----:B------:R-:W-:-:S06]  /*1590*/  IMAD.MOV.U32 R8, RZ, RZ, RZ ;  /* 0x000000ffff087224 */ /* 0x000fcc00078e00ff */
[----:B------:R-:W-:-:S03]  /*15a0*/  DFMA R8, R16, -R8, R20 ;  /* 0x800000081008722b */ /* 0x000fc60000000014 */
[----:B------:R-:W-:-:S03]  /*15b0*/  LOP3.LUT R11, R13, R11, RZ, 0x3c, !PT ;  /* 0x0000000b0d0b7212 */ /* 0x000fc600078e3cff */
[----:B------:R-:W-:-:S04]  /*15c0*/  IADD3 R8, PT, PT, -R0, -0x43300000, RZ ;  /* 0xbcd0000000087810 */ /* 0x000fc80007ffe1ff */
[----:B------:R-:W-:-:S04]  /*15d0*/  FSETP.NEU.AND P0, PT, |R9|, R8, PT ;  /* 0x000000080900720b */ /* 0x000fc80003f0d200 */
[----:B------:R-:W-:Y:S02]  /*15e0*/  FSEL R16, R12, R16, !P0 ;  /* 0x000000100c107208 */ /* 0x000fe40004000000 */
[----:B------:R-:W-:Y:S01]  /*15f0*/  FSEL R17, R11, R17, !P0 ;  /* 0x000000110b117208 */ /* 0x000fe20004000000 */
[----:B------:R-:W-:Y:S06]  /*1600*/  BRA `(.L_x_20) ;  /* 0x0000000000547947 */ /* 0x000fec0003800000 */
.L_x_19:
[----:B------:R-:W-:-:S14]  /*1610*/  DSETP.NAN.AND P0, PT, R12, R12, PT ;  /* 0x0000000c0c00722a */ /* 0x000fdc0003f08000 */
[----:B------:R-:W-:Y:S05]  /*1620*/  @P0 BRA `(.L_x_21) ;  /* 0x0000000000440947 */ /* 0x000fea0003800000 */
[----:B------:R-:W-:-:S14]  /*1630*/  DSETP.NAN.AND P0, PT, R10, R10, PT ;  /* 0x0000000a0a00722a */ /* 0x000fdc0003f08000 */
[----:B------:R-:W-:Y:S05]  /*1640*/  @P0 BRA `(.L_x_22) ;  /* 0x0000000000300947 */ /* 0x000fea0003800000 */
[----:B------:R-:W-:Y:S01]  /*1650*/  ISETP.NE.AND P0, PT, R31, R32, PT ;  /* 0x000000201f00720c */ /* 0x000fe20003f05270 */
[----:B------:R-:W-:Y:S01]  /*1660*/  IMAD.MOV.U32 R17, RZ, RZ, -0x80000 ;  /* 0xfff80000ff117424 */ /* 0x000fe200078e00ff */
[----:B------:R-:W-:-:S11]  /*1670*/  MOV R16, 0x0 ;  /* 0x0000000000107802 */ /* 0x000fd60000000f00 */
[----:B------:R-:W-:Y:S05]  /*1680*/  @!P0 BRA `(.L_x_20) ;  /* 0x0000000000348947 */ /* 0x000fea0003800000 */
[----:B------:R-:W-:Y:S02]  /*1690*/  ISETP.NE.AND P0, PT, R31, 0x7ff00000, PT ;  /* 0x7ff000001f00780c */ /* 0x000fe40003f05270 */
[----:B------:R-:W-:Y:S02]  /*16a0*/  LOP3.LUT R17, R13, 0x80000000, R11, 0x48, !PT ;  /* 0x800000000d117812 */ /* 0x000fe400078e480b */
[----:B------:R-:W-:-:S13]  /*16b0*/  ISETP.EQ.OR P0, PT, R32, RZ, !P0 ;  /* 0x000000ff2000720c */ /* 0x000fda0004702670 */
[----:B------:R-:W-:Y:S01]  /*16c0*/  @P0 LOP3.LUT R0, R17, 0x7ff00000, RZ, 0xfc, !PT ;  /* 0x7ff0000011000812 */ /* 0x000fe200078efcff */
[----:B------:R-:W-:Y:S02]  /*16d0*/  @!P0 IMAD.MOV.U32 R16, RZ, RZ, RZ ;  /* 0x000000ffff108224 */ /* 0x000fe400078e00ff */
[----:B------:R-:W-:Y:S02]  /*16e0*/  @P0 IMAD.MOV.U32 R16, RZ, RZ, RZ ;  /* 0x000000ffff100224 */ /* 0x000fe400078e00ff */
[----:B------:R-:W-:Y:S01]  /*16f0*/  @P0 IMAD.MOV.U32 R17, RZ, RZ, R0 ;  /* 0x000000ffff110224 */ /* 0x000fe200078e0000 */
[----:B------:R-:W-:Y:S06]  /*1700*/  BRA `(.L_x_20) ;  /* 0x0000000000147947 */ /* 0x000fec0003800000 */
.L_x_22:
[----:B------:R-:W-:Y:S01]  /*1710*/  LOP3.LUT R17, R11, 0x80000, RZ, 0xfc, !PT ;  /* 0x000800000b117812 */ /* 0x000fe200078efcff */
[----:B------:R-:W-:Y:S01]  /*1720*/  IMAD.MOV.U32 R16, RZ, RZ, R10 ;  /* 0x000000ffff107224 */ /* 0x000fe200078e000a */
[----:B------:R-:W-:Y:S06]  /*1730*/  BRA `(.L_x_20) ;  /* 0x0000000000087947 */ /* 0x000fec0003800000 */
.L_x_21:
[----:B------:R-:W-:Y:S01]  /*1740*/  LOP3.LUT R17, R13, 0x80000, RZ, 0xfc, !PT ;  /* 0x000800000d117812 */ /* 0x000fe200078efcff */
[----:B------:R-:W-:-:S07]  /*1750*/  IMAD.MOV.U32 R16, RZ, RZ, R12 ;  /* 0x000000ffff107224 */ /* 0x000fce00078e000c */
.L_x_20:
[----:B------:R-:W-:Y:S05]  /*1760*/  BSYNC.RECONVERGENT B1 ;  /* 0x0000000000017941 */ /* 0x000fea0003800200 */
.L_x_18:
[----:B------:R-:W-:Y:S01]  /*1770*/  IMAD.MOV.U32 R8, RZ, RZ, R22 ;  /* 0x000000ffff087224 */ /* 0x000fe200078e0016 */
[----:B------:R-:W-:-:S04]  /*1780*/  MOV R9, 0x0 ;  /* 0x0000000000097802 */ /* 0x000fc80000000f00 */
[----:B------:R-:W-:Y:S05]  /*1790*/  RET.REL.NODEC R8 `(_Z29discreteFourierTransformBatchPfS_iii) ;  /* 0xffffffe808187950 */ /* 0x000fea0003c3ffff */
        .weak           $__internal_1_$__cuda_sm20_sqrt_rn_f32_slowpath
        .type           $__internal_1_$__cuda_sm20_sqrt_rn_f32_slowpath,@function
        .size           $__internal_1_$__cuda_sm20_sqrt_rn_f32_slowpath,(.L_x_53 - $__internal_1_$__cuda_sm20_sqrt_rn_f32_slowpath)
$__internal_1_$__cuda_sm20_sqrt_rn_f32_slowpath:
[----:B------:R-:W-:-:S13]  /*17a0*/  LOP3.LUT P0, RZ, R0, 0x7fffffff, RZ, 0xc0, !PT ;  /* 0x7fffffff00ff7812 */ /* 0x000fda000780c0ff */
[----:B------:R-:W-:Y:S01]  /*17b0*/  @!P0 IMAD.MOV.U32 R2, RZ, RZ, R0 ;  /* 0x000000ffff028224 */ /* 0x000fe200078e0000 */
[----:B------:R-:W-:Y:S06]  /*17c0*/  @!P0 BRA `(.L_x_23) ;  /* 0x0000000000408947 */ /* 0x000fec0003800000 */
[----:B------:R-:W-:-:S13]  /*17d0*/  FSETP.GEU.FTZ.AND P0, PT, R0, RZ, PT ;  /* 0x000000ff0000720b */ /* 0x000fda0003f1e000 */
[----:B------:R-:W-:Y:S01]  /*17e0*/  @!P0 IMAD.MOV.U32 R2, RZ, RZ, 0x7fffffff ;  /* 0x7fffffffff028424 */ /* 0x000fe200078e00ff */
[----:B------:R-:W-:Y:S06]  /*17f0*/  @!P0 BRA `(.L_x_23) ;  /* 0x0000000000348947 */ /* 0x000fec0003800000 */
[----:B------:R-:W-:-:S13]  /*1800*/  FSETP.GTU.FTZ.AND P0, PT, |R0|, +INF , PT ;  /* 0x7f8000000000780b */ /* 0x000fda0003f1c200 */
[----:B------:R-:W-:Y:S01]  /*1810*/  @P0 FADD.FTZ R2, R0, 1 ;  /* 0x3f80000000020421 */ /* 0x000fe20000010000 */
[----:B------:R-:W-:Y:S06]  /*1820*/  @P0 BRA `(.L_x_23) ;  /* 0x0000000000280947 */ /* 0x000fec0003800000 */
[----:B------:R-:W-:-:S13]  /*1830*/  FSETP.NEU.FTZ.AND P0, PT, |R0|, +INF , PT ;  /* 0x7f8000000000780b */ /* 0x000fda0003f1d200 */
[----:B------:R-:W-:-:S04]  /*1840*/  @P0 FFMA R3, R0, 1.84467440737095516160e+19, RZ ;  /* 0x5f80000000030823 */ /* 0x000fc800000000ff */
[----:B------:R-:W0:Y:S02]  /*1850*/  @P0 MUFU.RSQ R2, R3 ;  /* 0x0000000300020308 */ /* 0x000e240000001400 */
[----:B0-----:R-:W-:Y:S01]  /*1860*/  @P0 FMUL.FTZ R4, R3, R2 ;  /* 0x0000000203040220 */ /* 0x001fe20000410000 */
[----:B------:R-:W-:Y:S01]  /*1870*/  @P0 FMUL.FTZ R6, R2, 0.5 ;  /* 0x3f00000002060820 */ /* 0x000fe20000410000 */
[----:B------:R-:W-:Y:S02]  /*1880*/  @!P0 IMAD.MOV.U32 R2, RZ, RZ, R0 ;  /* 0x000000ffff028224 */ /* 0x000fe400078e0000 */
[----:B------:R-:W-:-:S04]  /*1890*/  @P0 FADD.FTZ R5, -R4, -RZ ;  /* 0x800000ff04050221 */ /* 0x000fc80000010100 */
[----:B------:R-:W-:-:S04]  /*18a0*/  @P0 FFMA R5, R4, R5, R3 ;  /* 0x0000000504050223 */ /* 0x000fc80000000003 */
[----:B------:R-:W-:-:S04]  /*18b0*/  @P0 FFMA R5, R5, R6, R4 ;  /* 0x0000000605050223 */ /* 0x000fc80000000004 */
[----:B------:R-:W-:-:S07]  /*18c0*/  @P0 FMUL.FTZ R2, R5, 2.3283064365386962891e-10 ;  /* 0x2f80000005020820 */ /* 0x000fce0000410000 */
.L_x_23:
[----:B------:R-:W-:Y:S02]  /*18d0*/  IMAD.MOV.U32 R5, RZ, RZ, R2 ;  /* 0x000000ffff057224 */ /* 0x000fe400078e0002 */
[----:B------:R-:W-:Y:S02]  /*18e0*/  IMAD.MOV.U32 R2, RZ, RZ, R7 ;  /* 0x000000ffff027224 */ /* 0x000fe400078e0007 */
[----:B------:R-:W-:-:S04]  /*18f0*/  IMAD.MOV.U32 R3, RZ, RZ, 0x0 ;  /* 0x00000000ff037424 */ /* 0x000fc800078e00ff */
[----:B------:R-:W-:Y:S05]  /*1900*/  RET.REL.NODEC R2 `(_Z29discreteFourierTransformBatchPfS_iii) ;  /* 0xffffffe402bc7950 */ /* 0x000fea0003c3ffff */
.L_x_24:
[----:B------:R-:W-:-:S00]  /*1910*/  BRA `(.L_x_24) ;  /* 0xfffffffc00fc7947 */ /* 0x000fc0000383ffff */
[----:B------:R-:W-:-:S00]  /*1920*/  NOP ;  /* 0x0000000000007918 */ /* 0x000fc00000000000 */
        /* <DEDUP_REMOVED lines=13> */
.L_x_53:


//--------------------- .text._Z18circularShiftBatchPfS_iiiii --------------------------
	.section	.text._Z18circularShiftBatchPfS_iiiii,"ax",@progbits
	.align	128
        .global         _Z18circularShiftBatchPfS_iiiii
        .type           _Z18circularShiftBatchPfS_iiiii,@function
        .size           _Z18circularShiftBatchPfS_iiiii,(.L_x_57 - _Z18circularShiftBatchPfS_iiiii)
        .other          _Z18circularShiftBatchPfS_iiiii,@"STO_CUDA_ENTRY STV_DEFAULT"
_Z18circularShiftBatchPfS_iiiii:
.text._Z18circularShiftBatchPfS_iiiii:
[----:B------:R-:W-:Y:S01]  /*0000*/  LDC R1, c[0x0][0x37c] ;  /* 0x0000df00ff017b82 */ /* 0x000fe20000000800 */
[----:B------:R-:W0:Y:S07]  /*0010*/  S2R R7, SR_TID.Y ;  /* 0x0000000000077919 */ /* 0x000e2e0000002200 */
[----:B------:R-:W1:Y:S01]  /*0020*/  LDC R5, c[0x0][0x360] ;  /* 0x0000d800ff057b82 */ /* 0x000e620000000800 */
[----:B------:R-:W2:Y:S01]  /*0030*/  LDCU UR7, c[0x0][0x398] ;  /* 0x00007300ff0777ac */ /* 0x000ea20008000800 */
[----:B------:R-:W1:Y:S01]  /*0040*/  S2R R4, SR_TID.X ;  /* 0x0000000000047919 */ /* 0x000e620000002100 */
[----:B------:R-:W3:Y:S05]  /*0050*/  S2R R9, SR_TID.Z ;  /* 0x0000000000097919 */ /* 0x000eea0000002300 */
[----:B------:R-:W0:Y:S08]  /*0060*/  S2UR UR5, SR_CTAID.Y ;  /* 0x00000000000579c3 */ /* 0x000e300000002600 */
[----:B------:R-:W0:Y:S08]  /*0070*/  LDC R0, c[0x0][0x364] ;  /* 0x0000d900ff007b82 */ /* 0x000e300000000800 */
[----:B------:R-:W1:Y:S08]  /*0080*/  S2UR UR4, SR_CTAID.X ;  /* 0x00000000000479c3 */ /* 0x000e700000002500 */
[----:B------:R-:W4:Y:S08]  /*0090*/  LDC.64 R2, c[0x0][0x390] ;  /* 0x0000e400ff027b82 */ /* 0x000f300000000a00 */
[----:B------:R-:W3:Y:S01]  /*00a0*/  S2UR UR6, SR_CTAID.Z ;  /* 0x00000000000679c3 */ /* 0x000ee20000002700 */
[----:B0-----:R-:W-:-:S07]  /*00b0*/  IMAD R0, R0, UR5, R7 ;  /* 0x0000000500007c24 */ /* 0x001fce000f8e0207 */
[----:B------:R-:W3:Y:S01]  /*00c0*/  LDC R6, c[0x0][0x368] ;  /* 0x0000da00ff067b82 */ /* 0x000ee20000000800 */
[----:B-1----:R-:W-:Y:S01]  /*00d0*/  IMAD R5, R5, UR4, R4 ;  /* 0x0000000405057c24 */ /* 0x002fe2000f8e0204 */
[----:B----4-:R-:W-:-:S04]  /*00e0*/  ISETP.GE.AND P0, PT, R0, R3, PT ;  /* 0x000000030000720c */ /* 0x010fc80003f06270 */
[----:B------:R-:W-:Y:S01]  /*00f0*/  ISETP.GE.OR P0, PT, R5, R2, P0 ;  /* 0x000000020500720c */ /* 0x000fe20000706670 */
[----:B---3--:R-:W-:-:S05]  /*0100*/  IMAD R7, R6, UR6, R9 ;  /* 0x0000000606077c24 */ /* 0x008fca000f8e0209 */
[----:B--2---:R-:W-:-:S13]  /*0110*/  ISETP.GE.OR P0, PT, R7, UR7, P0 ;  /* 0x0000000707007c0c */ /* 0x004fda0008706670 */
[----:B------:R-:W-:Y:S05]  /*0120*/  @P0 EXIT ;  /* 0x000000000000094d */ /* 0x000fea0003800000 */
[----:B------:R-:W-:Y:S01]  /*0130*/  IABS R6, R3 ;  /* 0x0000000300067213 */ /* 0x000fe20000000000 */
[----:B------:R-:W0:Y:S01]  /*0140*/  LDCU UR4, c[0x0][0x3a0] ;  /* 0x00007400ff0477ac */ /* 0x000e220008000800 */
[----:B------:R-:W-:Y:S02]  /*0150*/  IABS R4, R2 ;  /* 0x0000000200047213 */ /* 0x000fe40000000000 */
[----:B------:R-:W1:Y:S01]  /*0160*/  I2F.RP R13, R6 ;  /* 0x00000006000d7306 */ /* 0x000e620000209400 */
[----:B------:R-:W2:Y:S07]  /*0170*/  LDCU UR5, c[0x0][0x39c] ;  /* 0x00007380ff0577ac */ /* 0x000eae0008000800 */
[----:B------:R-:W3:Y:S01]  /*0180*/  I2F.RP R14, R4 ;  /* 0x00000004000e7306 */ /* 0x000ee20000209400 */
[----:B0-----:R-:W-:-:S07]  /*0190*/  VIADD R12, R0, -UR4 ;  /* 0x80000004000c7c36 */ /* 0x001fce0008000000 */
[----:B-1----:R-:W0:Y:S08]  /*01a0*/  MUFU.RCP R13, R13 ;  /* 0x0000000d000d7308 */ /* 0x002e300000001000 */
[----:B---3--:R-:W1:Y:S01]  /*01b0*/  MUFU.RCP R14, R14 ;  /* 0x0000000e000e7308 */ /* 0x008e620000001000 */
[----:B0-----:R-:W-:-:S07]  /*01c0*/  VIADD R8, R13, 0xffffffe ;  /* 0x0ffffffe0d087836 */ /* 0x001fce0000000000 */
[----:B------:R0:W3:Y:S01]  /*01d0*/  F2I.FTZ.U32.TRUNC.NTZ R9, R8 ;  /* 0x0000000800097305 */ /* 0x0000e2000021f000 */
[----:B-1----:R-:W-:Y:S01]  /*01e0*/  VIADD R10, R14, 0xffffffe ;  /* 0x0ffffffe0e0a7836 */ /* 0x002fe20000000000 */
[----:B------:R-:W-:-:S06]  /*01f0*/  IABS R14, R12 ;  /* 0x0000000c000e7213 */ /* 0x000fcc0000000000 */
[----:B------:R1:W4:Y:S01]  /*0200*/  F2I.FTZ.U32.TRUNC.NTZ R11, R10 ;  /* 0x0000000a000b7305 */ /* 0x000322000021f000 */
[----:B0-----:R-:W-:Y:S01]  /*0210*/  IMAD.MOV.U32 R8, RZ, RZ, RZ ;  /* 0x000000ffff087224 */ /* 0x001fe200078e00ff */
[----:B---3--:R-:W-:Y:S01]  /*0220*/  IADD3 R15, PT, PT, RZ, -R9, RZ ;  /* 0x80000009ff0f7210 */ /* 0x008fe20007ffe0ff */
[----:B-1----:R-:W-:-:S04]  /*0230*/  IMAD.MOV.U32 R10, RZ, RZ, RZ ;  /* 0x000000ffff0a7224 */ /* 0x002fc800078e00ff */
[----:B------:R-:W-:Y:S02]  /*0240*/  IMAD R13, R15, R6, RZ ;  /* 0x000000060f0d7224 */ /* 0x000fe400078e02ff */
[----:B----4-:R-:W-:Y:S02]  /*0250*/  IMAD.MOV R16, RZ, RZ, -R11 ;  /* 0x000000ffff107224 */ /* 0x010fe400078e0a0b */
[----:B------:R-:W-:Y:S01]  /*0260*/  IMAD.HI.U32 R8, R9, R13, R8 ;  /* 0x0000000d09087227 */ /* 0x000fe200078e0008 */
[----:B------:R-:W-:Y:S02]  /*0270*/  MOV R13, R14 ;  /* 0x0000000e000d7202 */ /* 0x000fe40000000f00 */
[----:B------:R-:W-:Y:S01]  /*0280*/  MOV R15, R16 ;  /* 0x00000010000f7202 */ /* 0x000fe20000000f00 */
[----:B--2---:R-:W-:Y:S01]  /*0290*/  VIADD R16, R5, -UR5 ;  /* 0x8000000505107c36 */ /* 0x004fe20008000000 */
[----:B------:R-:W0:Y:S03]  /*02a0*/  LDCU.64 UR4, c[0x0][0x358] ;  /* 0x00006b00ff0477ac */ /* 0x000e260008000a00 */
[----:B------:R-:W-:Y:S01]  /*02b0*/  IMAD R9, R15, R4, RZ ;  /* 0x000000040f097224 */ /* 0x000fe200078e02ff */
[----:B------:R-:W-:-:S02]  /*02c0*/  IABS R14, R16 ;  /* 0x00000010000e7213 */ /* 0x000fc40000000000 */
[----:B------:R-:W-:Y:S01]  /*02d0*/  ISETP.GE.AND P3, PT, R16, RZ, PT ;  /* 0x000000ff1000720c */ /* 0x000fe20003f66270 */
[----:B------:R-:W-:-:S04]  /*02e0*/  IMAD.HI.U32 R9, R11, R9, R10 ;  /* 0x000000090b097227 */ /* 0x000fc800078e000a */
[----:B------:R-:W-:-:S04]  /*02f0*/  IMAD.HI.U32 R10, R8, R13, RZ ;  /* 0x0000000d080a7227 */ /* 0x000fc800078e00ff */
[----:B------:R-:W-:Y:S02]  /*0300*/  IMAD.MOV R11, RZ, RZ, -R10 ;  /* 0x000000ffff0b7224 */ /* 0x000fe400078e0a0a */
[----:B------:R-:W-:-:S04]  /*0310*/  IMAD.HI.U32 R10, R9, R14, RZ ;  /* 0x0000000e090a7227 */ /* 0x000fc800078e00ff */
[----:B------:R-:W-:Y:S01]  /*0320*/  IMAD R11, R6, R11, R13 ;  /* 0x0000000b060b7224 */ /* 0x000fe200078e020d */
[----:B------:R-:W-:Y:S02]  /*0330*/  IADD3 R13, PT, PT, -R10, RZ, RZ ;  /* 0x000000ff0a0d7210 */ /* 0x000fe40007ffe1ff */
[----:B------:R-:W-:Y:S02]  /*0340*/  LOP3.LUT R10, RZ, R3, RZ, 0x33, !PT ;  /* 0x00000003ff0a7212 */ /* 0x000fe400078e33ff */
[----:B------:R-:W-:Y:S01]  /*0350*/  ISETP.GT.U32.AND P0, PT, R6, R11, PT ;  /* 0x0000000b0600720c */ /* 0x000fe20003f04070 */
[----:B------:R-:W-:-:S05]  /*0360*/  IMAD R13, R4, R13, R14 ;  /* 0x0000000d040d7224 */ /* 0x000fca00078e020e */
[----:B------:R-:W-:-:S07]  /*0370*/  ISETP.GT.U32.AND P1, PT, R4, R13, PT ;  /* 0x0000000d0400720c */ /* 0x000fce0003f24070 */
[----:B------:R-:W-:-:S05]  /*0380*/  @!P0 IMAD.IADD R11, R11, 0x1, -R6 ;  /* 0x000000010b0b8824 */ /* 0x000fca00078e0a06 */
[----:B------:R-:W-:Y:S01]  /*0390*/  ISETP.GT.U32.AND P0, PT, R6, R11, PT ;  /* 0x0000000b0600720c */ /* 0x000fe20003f04070 */
[----:B------:R-:W-:Y:S01]  /*03a0*/  @!P1 IMAD.IADD R13, R13, 0x1, -R4 ;  /* 0x000000010d0d9824 */ /* 0x000fe200078e0a04 */
[----:B------:R-:W-:-:S04]  /*03b0*/  ISETP.GE.AND P1, PT, R12, RZ, PT ;  /* 0x000000ff0c00720c */ /* 0x000fc80003f26270 */
[----:B------:R-:W-:-:S07]  /*03c0*/  ISETP.GT.U32.AND P2, PT, R4, R13, PT ;  /* 0x0000000d0400720c */ /* 0x000fce0003f44070 */
[----:B------:R-:W-:Y:S02]  /*03d0*/  @!P0 IADD3 R11, PT, PT, R11, -R6, RZ ;  /* 0x800000060b0b8210 */ /* 0x000fe40007ffe0ff */
[----:B------:R-:W-:Y:S02]  /*03e0*/  ISETP.NE.AND P0, PT, R3, RZ, PT ;  /* 0x000000ff0300720c */ /* 0x000fe40003f05270 */
[----:B------:R-:W-:Y:S02]  /*03f0*/  @!P1 IADD3 R11, PT, PT, -R11, RZ, RZ ;  /* 0x000000ff0b0b9210 */ /* 0x000fe40007ffe1ff */
[----:B------:R-:W-:Y:S01]  /*0400*/  @!P2 IMAD.IADD R13, R13, 0x1, -R4 ;  /* 0x000000010d0da824 */ /* 0x000fe200078e0a04 */
[----:B------:R-:W-:Y:S02]  /*0410*/  ISETP.NE.AND P1, PT, R2, RZ, PT ;  /* 0x000000ff0200720c */ /* 0x000fe40003f25270 */
[----:B------:R-:W-:Y:S01]  /*0420*/  SEL R12, R10, R11, !P0 ;  /* 0x0000000b0a0c7207 */ /* 0x000fe20004000000 */
[----:B------:R-:W-:Y:S01]  /*0430*/  @!P3 IMAD.MOV R13, RZ, RZ, -R13 ;  /* 0x000000ffff0db224 */ /* 0x000fe200078e0a0d */
[----:B------:R-:W-:-:S02]  /*0440*/  LOP3.LUT R11, RZ, R2, RZ, 0x33, !PT ;  /* 0x00000002ff0b7212 */ /* 0x000fc400078e33ff */
[----:B------:R-:W-:Y:S02]  /*0450*/  IADD3 R12, PT, PT, R12, R3, RZ ;  /* 0x000000030c0c7210 */ /* 0x000fe40007ffe0ff */
[----:B------:R-:W-:Y:S02]  /*0460*/  SEL R13, R11, R13, !P1 ;  /* 0x0000000d0b0d7207 */ /* 0x000fe40004800000 */
[----:B------:R-:W-:-:S03]  /*0470*/  IABS R15, R12 ;  /* 0x0000000c000f7213 */ /* 0x000fc60000000000 */
[----:B------:R-:W-:Y:S01]  /*0480*/  IMAD.IADD R14, R13, 0x1, R2 ;  /* 0x000000010d0e7824 */ /* 0x000fe200078e0202 */
[----:B------:R-:W-:-:S04]  /*0490*/  MOV R13, R15 ;  /* 0x0000000f000d7202 */ /* 0x000fc80000000f00 */
[----:B------:R-:W-:Y:S01]  /*04a0*/  IABS R15, R14 ;  /* 0x0000000e000f7213 */ /* 0x000fe20000000000 */
[----:B------:R-:W-:-:S04]  /*04b0*/  IMAD.HI.U32 R8, R8, R13, RZ ;  /* 0x0000000d08087227 */ /* 0x000fc800078e00ff */
[----:B------:R-:W-:Y:S02]  /*04c0*/  IMAD.MOV R8, RZ, RZ, -R8 ;  /* 0x000000ffff087224 */ /* 0x000fe400078e0a08 */
[----:B------:R-:W-:-:S04]  /*04d0*/  IMAD.HI.U32 R9, R9, R15, RZ ;  /* 0x0000000f09097227 */ /* 0x000fc800078e00ff */
[----:B------:R-:W-:Y:S01]  /*04e0*/  IMAD R13, R6, R8, R13 ;  /* 0x00000008060d7224 */ /* 0x000fe200078e020d */
[----:B------:R-:W-:-:S04]  /*04f0*/  IADD3 R9, PT, PT, -R9, RZ, RZ ;  /* 0x000000ff09097210 */ /* 0x000fc80007ffe1ff */
[----:B------:R-:W-:Y:S01]  /*0500*/  ISETP.GT.U32.AND P2, PT, R6, R13, PT ;  /* 0x0000000d0600720c */ /* 0x000fe20003f44070 */
[C---:B------:R-:W-:Y:S02]  /*0510*/  IMAD R15, R4.reuse, R9, R15 ;  /* 0x00000009040f7224 */ /* 0x040fe400078e020f */
[----:B------:R-:W1:Y:S03]  /*0520*/  LDC.64 R8, c[0x0][0x388] ;  /* 0x0000e200ff087b82 */ /* 0x000e660000000a00 */
[----:B------:R-:W-:-:S07]  /*0530*/  ISETP.GT.U32.AND P3, PT, R4, R15, PT ;  /* 0x0000000f0400720c */ /* 0x000fce0003f64070 */
[----:B------:R-:W-:-:S05]  /*0540*/  @!P2 IMAD.IADD R13, R13, 0x1, -R6 ;  /* 0x000000010d0da824 */ /* 0x000fca00078e0a06 */
[----:B------:R-:W-:Y:S02]  /*0550*/  ISETP.GT.U32.AND P2, PT, R6, R13, PT ;  /* 0x0000000d0600720c */ /* 0x000fe40003f44070 */
[----:B------:R-:W-:Y:S02]  /*0560*/  @!P3 IADD3 R15, PT, PT, R15, -R4, RZ ;  /* 0x800000040f0fb210 */ /* 0x000fe40007ffe0ff */
[----:B------:R-:W-:Y:S02]  /*0570*/  ISETP.GE.AND P3, PT, R12, RZ, PT ;  /* 0x000000ff0c00720c */ /* 0x000fe40003f66270 */
[----:B------:R-:W-:-:S07]  /*0580*/  ISETP.GT.U32.AND P4, PT, R4, R15, PT ;  /* 0x0000000f0400720c */ /* 0x000fce0003f84070 */
[----:B------:R-:W-:Y:S01]  /*0590*/  @!P2 IMAD.IADD R13, R13, 0x1, -R6 ;  /* 0x000000010d0da824 */ /* 0x000fe200078e0a06 */
[----:B------:R-:W-:-:S03]  /*05a0*/  ISETP.GE.AND P2, PT, R14, RZ, PT ;  /* 0x000000ff0e00720c */ /* 0x000fc60003f46270 */
[----:B------:R-:W-:Y:S02]  /*05b0*/  @!P3 IMAD.MOV R13, RZ, RZ, -R13 ;  /* 0x000000ffff0db224 */ /* 0x000fe400078e0a0d */
[----:B------:R-:W-:Y:S01]  /*05c0*/  @!P4 IADD3 R15, PT, PT, R15, -R4, RZ ;  /* 0x800000040f0fc210 */ /* 0x000fe20007ffe0ff */
[----:B------:R-:W-:Y:S02]  /*05d0*/  IMAD R4, R7, R2, RZ ;  /* 0x0000000207047224 */ /* 0x000fe400078e02ff */
[----:B------:R-:W-:Y:S01]  /*05e0*/  SEL R10, R10, R13, !P0 ;  /* 0x0000000d0a0a7207 */ /* 0x000fe20004000000 */
[----:B------:R-:W2:Y:S01]  /*05f0*/  LDC.64 R6, c[0x0][0x380] ;  /* 0x0000e000ff067b82 */ /* 0x000ea20000000a00 */
[----:B------:R-:W-:-:S03]  /*0600*/  IMAD R3, R4, R3, RZ ;  /* 0x0000000304037224 */ /* 0x000fc600078e02ff */
[----:B------:R-:W-:Y:S01]  /*0610*/  @!P2 IADD3 R15, PT, PT, -R15, RZ, RZ ;  /* 0x000000ff0f0fa210 */ /* 0x000fe20007ffe1ff */
[----:B------:R-:W-:-:S03]  /*0620*/  IMAD R10, R10, R2, R3 ;  /* 0x000000020a0a7224 */ /* 0x000fc600078e0203 */
[----:B------:R-:W-:-:S05]  /*0630*/  SEL R11, R11, R15, !P1 ;  /* 0x0000000f0b0b7207 */ /* 0x000fca0004800000 */
[----:B------:R-:W-:-:S04]  /*0640*/  IMAD.IADD R11, R10, 0x1, R11 ;  /* 0x000000010a0b7824 */ /* 0x000fc800078e020b */
[----:B-1----:R-:W-:-:S06]  /*0650*/  IMAD.WIDE R8, R11, 0x4, R8 ;  /* 0x000000040b087825 */ /* 0x002fcc00078e0208 */
[----:B0-----:R-:W3:Y:S01]  /*0660*/  LDG.E R9, desc[UR4][R8.64] ;  /* 0x0000000408097981 */ /* 0x001ee2000c1e1900 */
[----:B------:R-:W-:-:S05]  /*0670*/  IMAD R0, R0, R2, R5 ;  /* 0x0000000200007224 */ /* 0x000fca00078e0205 */
[----:B------:R-:W-:-:S05]  /*0680*/  IADD3 R3, PT, PT, R3, R0, RZ ;  /* 0x0000000003037210 */ /* 0x000fca0007ffe0ff */
[----:B--2---:R-:W-:-:S05]  /*0690*/  IMAD.WIDE R2, R3, 0x4, R6 ;  /* 0x0000000403027825 */ /* 0x004fca00078e0206 */
[----:B---3--:R-:W-:Y:S01]  /*06a0*/  STG.E desc[UR4][R2.64], R9 ;  /* 0x0000000902007986 */ /* 0x008fe2000c101904 */
[----:B------:R-:W-:Y:S05]  /*06b0*/  EXIT ;  /* 0x000000000000794d */ /* 0x000fea0003800000 */
.L_x_25:
        /* <DEDUP_REMOVED lines=12> */
.L_x_57:


//--------------------- .text._Z24discreteFourierTransformPfS_ii --------------------------
	.section	.text._Z24discreteFourierTransformPfS_ii,"ax",@progbits
	.align	128
        .global         _Z24discreteFourierTransformPfS_ii
        .type           _Z24discreteFourierTransformPfS_ii,@function
        .size           _Z24discreteFourierTransformPfS_ii,(.L_x_55 - _Z24discreteFourierTransformPfS_ii)
        .other          _Z24discreteFourierTransformPfS_ii,@"STO_CUDA_ENTRY STV_DEFAULT"
_Z24discreteFourierTransformPfS_ii:
.text._Z24discreteFourierTransformPfS_ii:
[----:B------:R-:W0:Y:S01]  /*0000*/  LDC R1, c[0x0][0x37c] ;  /* 0x0000df00ff017b82 */ /* 0x000e220000000800 */
[----:B------:R-:W1:Y:S07]  /*0010*/  S2R R3, SR_TID.Y ;  /* 0x0000000000037919 */ /* 0x000e6e0000002200 */
[----:B------:R-:W2:Y:S01]  /*0020*/  LDC R5, c[0x0][0x360] ;  /* 0x0000d800ff057b82 */ /* 0x000ea20000000800 */
[----:B------:R-:W3:Y:S01]  /*0030*/  LDCU.64 UR6, c[0x0][0x390] ;  /* 0x00007200ff0677ac */ /* 0x000ee20008000a00 */
[----:B0-----:R-:W-:Y:S01]  /*0040*/  VIADD R1, R1, 0xffffffe0 ;  /* 0xffffffe001017836 */ /* 0x001fe20000000000 */
[----:B------:R-:W2:Y:S05]  /*0050*/  S2R R0, SR_TID.X ;  /* 0x0000000000007919 */ /* 0x000eaa0000002100 */
[----:B------:R-:W1:Y:S08]  /*0060*/  S2UR UR5, SR_CTAID.Y ;  /* 0x00000000000579c3 */ /* 0x000e700000002600 */
[----:B------:R-:W1:Y:S08]  /*0070*/  LDC R4, c[0x0][0x364] ;  /* 0x0000d900ff047b82 */ /* 0x000e700000000800 */
[----:B------:R-:W2:Y:S01]  /*0080*/  S2UR UR4, SR_CTAID.X ;  /* 0x00000000000479c3 */ /* 0x000ea20000002500 */
[----:B-1----:R-:W-:-:S05]  /*0090*/  IMAD R4, R4, UR5, R3 ;  /* 0x0000000504047c24 */ /* 0x002fca000f8e0203 */
[----:B---3--:R-:W-:Y:S01]  /*00a0*/  ISETP.GE.AND P0, PT, R4, UR7, PT ;  /* 0x0000000704007c0c */ /* 0x008fe2000bf06270 */
[----:B--2---:R-:W-:-:S05]  /*00b0*/  IMAD R5, R5, UR4, R0 ;  /* 0x0000000405057c24 */ /* 0x004fca000f8e0200 */
[----:B------:R-:W-:-:S13]  /*00c0*/  ISETP.GE.OR P0, PT, R5, UR6, P0 ;  /* 0x0000000605007c0c */ /* 0x000fda0008706670 */
[----:B------:R-:W-:Y:S05]  /*00d0*/  @P0 EXIT ;  /* 0x000000000000094d */ /* 0x000fea0003800000 */
[----:B------:R-:W-:Y:S01]  /*00e0*/  UISETP.GE.AND UP0, UPT, UR6, 0x1, UPT ;  /* 0x000000010600788c */ /* 0x000fe2000bf06270 */
[----:B------:R-:W-:Y:S01]  /*00f0*/  CS2R R6, SRZ ;  /* 0x0000000000067805 */ /* 0x000fe2000001ff00 */
[----:B------:R-:W0:Y:S07]  /*0100*/  LDCU.64 UR8, c[0x0][0x358] ;  /* 0x00006b00ff0877ac */ /* 0x000e2e0008000a00 */
[----:B------:R-:W-:Y:S05]  /*0110*/  BRA.U !UP0, `(.L_x_26) ;  /* 0x0000000d08bc7547 */ /* 0x000fea000b800000 */
[----:B------:R-:W1:Y:S01]  /*0120*/  I2F.F64 R18, R5 ;  /* 0x0000000500127312 */ /* 0x000e620000201c00 */
[----:B------:R-:W-:Y:S01]  /*0130*/  UMOV UR4, 0x54442d18 ;  /* 0x54442d1800047882 */ /* 0x000fe20000000000 */
[----:B------:R-:W-:Y:S01]  /*0140*/  UMOV UR5, 0x401921fb ;  /* 0x401921fb00057882 */ /* 0x000fe20000000000 */
[----:B------:R-:W-:-:S05]  /*0150*/  CS2R R6, SRZ ;  /* 0x0000000000067805 */ /* 0x000fca000001ff00 */
[----:B------:R-:W2:Y:S01]  /*0160*/  I2F.F64 R20, UR6 ;  /* 0x0000000600147d12 */ /* 0x000ea20008201c00 */
[----:B-1----:R-:W-:Y:S01]  /*0170*/  DMUL R18, R18, UR4 ;  /* 0x0000000412127c28 */ /* 0x002fe20008000000 */
[----:B------:R-:W-:-:S10]  /*0180*/  UMOV UR4, URZ ;  /* 0x000000ff00047c82 */ /* 0x000fd40008000000 */
.L_x_40:
[----:B------:R-:W1:Y:S01]  /*0190*/  LDCU UR5, c[0x0][0x394] ;  /* 0x00007280ff0577ac */ /* 0x000e620008000800 */
[----:B------:R-:W-:Y:S01]  /*01a0*/  IMAD.MOV.U32 R10, RZ, RZ, 0x1 ;  /* 0x00000001ff0a7424 */ /* 0x000fe200078e00ff */
[----:B------:R-:W3:Y:S01]  /*01b0*/  I2F.F64.U32 R14, R4 ;  /* 0x00000004000e7312 */ /* 0x000ee20000201800 */
[----:B------:R-:W-:Y:S01]  /*01c0*/  BSSY.RECONVERGENT B0, `(.L_x_27) ;  /* 0x0000020000007945 */ /* 0x000fe20003800200 */
[----:B------:R-:W-:Y:S01]  /*01d0*/  UMOV UR6, 0x54442d18 ;  /* 0x54442d1800067882 */ /* 0x000fe20000000000 */
[----:B------:R-:W-:Y:S02]  /*01e0*/  UMOV UR7, 0x401921fb ;  /* 0x401921fb00077882 */ /* 0x000fe40000000000 */
[----:B---3--:R-:W-:-:S03]  /*01f0*/  DMUL R14, R14, -UR6 ;  /* 0x800000060e0e7c28 */ /* 0x008fc60008000000 */
[----:B-1----:R-:W1:Y:S01]  /*0200*/  I2F.F64.U32 R8, UR5 ;  /* 0x0000000500087d12 */ /* 0x002e620008201800 */
[----:B------:R-:W3:Y:S01]  /*0210*/  LDCU UR5, c[0x0][0x394] ;  /* 0x00007280ff0577ac */ /* 0x000ee20008000800 */
[----:B------:R-:W-:-:S06]  /*0220*/  UMOV UR7, UR4 ;  /* 0x0000000400077c82 */ /* 0x000fcc0008000000 */
[----:B-1----:R-:W1:Y:S02]  /*0230*/  MUFU.RCP64H R11, R9 ;  /* 0x00000009000b7308 */ /* 0x002e640000001800 */
[----:B-1----:R-:W-:-:S08]  /*0240*/  DFMA R2, -R8, R10, 1 ;  /* 0x3ff000000802742b */ /* 0x002fd0000000010a */
[----:B------:R-:W-:Y:S02]  /*0250*/  DFMA R12, R2, R2, R2 ;  /* 0x00000002020c722b */ /* 0x000fe40000000002 */
[----:B------:R-:W1:Y:S01]  /*0260*/  I2F.F64.U32 R2, UR4 ;  /* 0x0000000400027d12 */ /* 0x000e620008201800 */
[----:B------:R-:W-:-:S04]  /*0270*/  UIADD3 UR4, UPT, UPT, UR4, 0x1, URZ ;  /* 0x0000000104047890 */ /* 0x000fc8000fffe0ff */
[----:B---3--:R-:W-:Y:S01]  /*0280*/  UISETP.NE.AND UP0, UPT, UR4, UR5, UPT ;  /* 0x000000050400728c */ /* 0x008fe2000bf05270 */
        /* <DEDUP_REMOVED lines=13> */
[----:B------:R-:W-:Y:S02]  /*0360*/  IMAD.MOV.U32 R17, RZ, RZ, R15 ;  /* 0x000000ffff117224 */ /* 0x000fe400078e000f */
[----:B------:R-:W-:Y:S02]  /*0370*/  IMAD.MOV.U32 R12, RZ, RZ, R8 ;  /* 0x000000ffff0c7224 */ /* 0x000fe400078e0008 */
[----:B------:R-:W-:-:S07]  /*0380*/  IMAD.MOV.U32 R13, RZ, RZ, R9 ;  /* 0x000000ffff0d7224 */ /* 0x000fce00078e0009 */
[----:B0-2---:R-:W-:Y:S05]  /*0390*/  CALL.REL.NOINC `($__internal_2_$__cuda_sm20_div_rn_f64_full) ;  /* 0x0000000c00707944 */ /* 0x005fea0003c00000 */
[----:B------:R-:W-:Y:S02]  /*03a0*/  IMAD.MOV.U32 R2, RZ, RZ, R12 ;  /* 0x000000ffff027224 */ /* 0x000fe400078e000c */
[----:B------:R-:W-:-:S07]  /*03b0*/  IMAD.MOV.U32 R3, RZ, RZ, R13 ;  /* 0x000000ffff037224 */ /* 0x000fce00078e000d */
.L_x_28:
[----:B0-----:R-:W-:Y:S05]  /*03c0*/  BSYNC.RECONVERGENT B0 ;  /* 0x0000000000007941 */ /* 0x001fea0003800200 */
.L_x_27:
[----:B------:R-:W-:-:S07]  /*03d0*/  IMAD.MOV.U32 R8, RZ, RZ, RZ ;  /* 0x000000ffff087224 */ /* 0x000fce00078e00ff */
.L_x_39:
[----:B--2---:R-:W0:Y:S01]  /*03e0*/  MUFU.RCP64H R15, R21 ;  /* 0x00000015000f7308 */ /* 0x004e220000001800 */
[----:B------:R-:W-:Y:S01]  /*03f0*/  IMAD.MOV.U32 R14, RZ, RZ, 0x1 ;  /* 0x00000001ff0e7424 */ /* 0x000fe200078e00ff */
[----:B------:R-:W1:Y:S08]  /*0400*/  LDC R9, c[0x0][0x390] ;  /* 0x0000e400ff097b82 */ /* 0x000e700000000800 */
[----:B------:R-:W2:Y:S01]  /*0410*/  LDC.64 R10, c[0x0][0x388] ;  /* 0x0000e200ff0a7b82 */ /* 0x000ea20000000a00 */
[----:B0-----:R-:W-:-:S08]  /*0420*/  DFMA R12, -R20, R14, 1 ;  /* 0x3ff00000140c742b */ /* 0x001fd0000000010e */
[----:B------:R-:W-:Y:S01]  /*0430*/  DFMA R16, R12, R12, R12 ;  /* 0x0000000c0c10722b */ /* 0x000fe2000000000c */
[----:B-1----:R-:W-:Y:S01]  /*0440*/  IMAD R9, R9, UR7, R8 ;  /* 0x0000000709097c24 */ /* 0x002fe2000f8e0208 */
[----:B------:R-:W0:Y:S06]  /*0450*/  I2F.F64.U32 R12, R8 ;  /* 0x00000008000c7312 */ /* 0x000e2c0000201800 */
[----:B------:R-:W-:Y:S01]  /*0460*/  DFMA R16, R14, R16, R14 ;  /* 0x000000100e10722b */ /* 0x000fe2000000000e */
[----:B--2---:R-:W-:-:S05]  /*0470*/  IMAD.WIDE.U32 R10, R9, 0x4, R10 ;  /* 0x00000004090a7825 */ /* 0x004fca00078e000a */
[----:B------:R1:W5:Y:S01]  /*0480*/  LDG.E R9, desc[UR8][R10.64] ;  /* 0x000000080a097981 */ /* 0x000362000c1e1900 */
[----:B------:R-:W-:Y:S01]  /*0490*/  BSSY.RECONVERGENT B0, `(.L_x_29) ;  /* 0x0000013000007945 */ /* 0x000fe20003800200 */
[----:B------:R-:W-:Y:S02]  /*04a0*/  DFMA R14, -R20, R16, 1 ;  /* 0x3ff00000140e742b */ /* 0x000fe40000000110 */
[----:B0-----:R-:W-:-:S06]  /*04b0*/  DMUL R22, R18, R12 ;  /* 0x0000000c12167228 */ /* 0x001fcc0000000000 */
[----:B------:R-:W-:-:S04]  /*04c0*/  DFMA R14, R16, R14, R16 ;  /* 0x0000000e100e722b */ /* 0x000fc80000000010 */
[----:B------:R-:W-:-:S04]  /*04d0*/  FSETP.GEU.AND P1, PT, |R23|, 6.5827683646048100446e-37, PT ;  /* 0x036000001700780b */ /* 0x000fc80003f2e200 */
[----:B------:R-:W-:-:S08]  /*04e0*/  DMUL R12, R22, R14 ;  /* 0x0000000e160c7228 */ /* 0x000fd00000000000 */
[----:B-1----:R-:W-:-:S08]  /*04f0*/  DFMA R10, -R20, R12, R22 ;  /* 0x0000000c140a722b */ /* 0x002fd00000000116 */
[----:B------:R-:W-:-:S10]  /*0500*/  DFMA R10, R14, R10, R12 ;  /* 0x0000000a0e0a722b */ /* 0x000fd4000000000c */
[----:B------:R-:W-:-:S05]  /*0510*/  FFMA R0, RZ, R21, R11 ;  /* 0x00000015ff007223 */ /* 0x000fca000000000b */
[----:B------:R-:W-:-:S13]  /*0520*/  FSETP.GT.AND P0, PT, |R0|, 1.469367938527859385e-39, PT ;  /* 0x001000000000780b */ /* 0x000fda0003f04200 */
[----:B------:R-:W-:Y:S05]  /*0530*/  @P0 BRA P1, `(.L_x_30) ;  /* 0x0000000000200947 */ /* 0x000fea0000800000 */
[----:B------:R-:W-:Y:S01]  /*0540*/  IMAD.MOV.U32 R16, RZ, RZ, R22 ;  /* 0x000000ffff107224 */ /* 0x000fe200078e0016 */
[----:B------:R-:W-:Y:S01]  /*0550*/  MOV R12, R20 ;  /* 0x00000014000c7202 */ /* 0x000fe20000000f00 */
[----:B------:R-:W-:Y:S01]  /*0560*/  IMAD.MOV.U32 R17, RZ, RZ, R23 ;  /* 0x000000ffff117224 */ /* 0x000fe200078e0017 */
[----:B------:R-:W-:Y:S01]  /*0570*/  MOV R0, 0x5a0 ;  /* 0x000005a000007802 */ /* 0x000fe20000000f00 */
[----:B------:R-:W-:-:S07]  /*0580*/  IMAD.MOV.U32 R13, RZ, RZ, R21 ;  /* 0x000000ffff0d7224 */ /* 0x000fce00078e0015 */
[----:B-----5:R-:W-:Y:S05]  /*0590*/  CALL.REL.NOINC `($__internal_2_$__cuda_sm20_div_rn_f64_full) ;  /* 0x0000000800f07944 */ /* 0x020fea0003c00000 */
[----:B------:R-:W-:Y:S02]  /*05a0*/  IMAD.MOV.U32 R10, RZ, RZ, R12 ;  /* 0x000000ffff0a7224 */ /* 0x000fe400078e000c */
[----:B------:R-:W-:-:S07]  /*05b0*/  IMAD.MOV.U32 R11, RZ, RZ, R13 ;  /* 0x000000ffff0b7224 */ /* 0x000fce00078e000d */
.L_x_30:
[----:B------:R-:W-:Y:S05]  /*05c0*/  BSYNC.RECONVERGENT B0 ;  /* 0x0000000000007941 */ /* 0x000fea0003800200 */
.L_x_29:
        /* <DEDUP_REMOVED lines=22> */
.L_x_34:
        /* <DEDUP_REMOVED lines=11> */
[----:B0-----:R-:W-:Y:S01]  /*07e0*/  IADD3 R0, PT, PT, R0, 0x4, RZ ;  /* 0x0000000400007810 */ /* 0x001fe20007ffe0ff */
[----:B------:R-:W-:Y:S06]  /*07f0*/  BRA.U UP1, `(.L_x_34) ;  /* 0xfffffffd01cc7547 */ /* 0x000fec000b83ffff */
[----:B------:R-:W-:Y:S01]  /*0800*/  SHF.R.U32.HI R12, RZ, 0x17, R13 ;  /* 0x00000017ff0c7819 */ /* 0x000fe2000001160d */
        /* <DEDUP_REMOVED lines=31> */
.L_x_33:
[----:B------:R-:W-:Y:S01]  /*0a00*/  FMUL R12, RZ, R13 ;  /* 0x0000000dff0c7220 */ /* 0x000fe20000400000 */
[----:B------:R-:W-:-:S07]  /*0a10*/  IMAD.MOV.U32 R0, RZ, RZ, RZ ;  /* 0x000000ffff007224 */ /* 0x000fce00078e00ff */
.L_x_32:
[----:B------:R-:W-:Y:S05]  /*0a20*/  BSYNC.RECONVERGENT B0 ;  /* 0x0000000000007941 */ /* 0x000fea0003800200 */
.L_x_31:
        /* <DEDUP_REMOVED lines=22> */
[----:B------:R-:W0:Y:S01]  /*0b90*/  LDC.64 R10, c[0x4][RZ] ;  /* 0x01000000ff0a7b82 */ /* 0x000e220000000a00 */
[----:B------:R-:W-:Y:S01]  /*0ba0*/  IMAD.SHL.U32 R12, R13, 0x100, RZ ;  /* 0x000001000d0c7824 */ /* 0x000fe200078e00ff */
[----:B------:R-:W-:Y:S01]  /*0bb0*/  MOV R0, RZ ;  /* 0x000000ff00007202 */ /* 0x000fe20000000f00 */
[----:B------:R-:W-:Y:S01]  /*0bc0*/  IMAD.MOV.U32 R14, RZ, RZ, RZ ;  /* 0x000000ffff0e7224 */ /* 0x000fe200078e00ff */
[----:B------:R-:W-:Y:S02]  /*0bd0*/  UMOV UR5, URZ ;  /* 0x000000ff00057c82 */ /* 0x000fe40008000000 */
[----:B------:R-:W-:-:S07]  /*0be0*/  LOP3.LUT R29, R12, 0x80000000, RZ, 0xfc, !PT ;  /* 0x800000000c1d7812 */ /* 0x000fce00078efcff */
.L_x_38:
[----:B0-----:R-:W-:-:S05]  /*0bf0*/  IMAD.WIDE.U32 R24, R0, 0x4, R10 ;  /* 0x0000000400187825 */ /* 0x001fca00078e000a */
[----:B------:R-:W2:Y:S01]  /*0c00*/  LDG.E.CONSTANT R16, desc[UR8][R24.64] ;  /* 0x0000000818107981 */ /* 0x000ea2000c1e9900 */
[C---:B-1----:R-:W-:Y:S02]  /*0c10*/  IMAD R12, R0.reuse, 0x4, R1 ;  /* 0x00000004000c7824 */ /* 0x042fe400078e0201 */
[----:B------:R-:W-:-:S05]  /*0c20*/  VIADD R0, R0, 0x1 ;  /* 0x0000000100007836 */ /* 0x000fca0000000000 */
[----:B------:R-:W-:Y:S01]  /*0c30*/  ISETP.NE.AND P0, PT, R0, 0x6, PT ;  /* 0x000000060000780c */ /* 0x000fe20003f05270 */
[----:B--2---:R-:W-:-:S03]  /*0c40*/  IMAD.WIDE.U32 R16, R16, R29, RZ ;  /* 0x0000001d10107225 */ /* 0x004fc600078e00ff */
[----:B------:R-:W-:-:S04]  /*0c50*/  IADD3 R27, P1, PT, R16, R14, RZ ;  /* 0x0000000e101b7210 */ /* 0x000fc80007f3e0ff */
[----:B------:R-:W-:Y:S01]  /*0c60*/  IADD3.X R14, PT, PT, R17, UR5, RZ, P1, !PT ;  /* 0x00000005110e7c10 */ /* 0x000fe20008ffe4ff */
[----:B------:R1:W-:Y:S04]  /*0c70*/  STL [R12], R27 ;  /* 0x0000001b0c007387 */ /* 0x0003e80000100800 */
[----:B------:R-:W-:Y:S05]  /*0c80*/  @P0 BRA `(.L_x_38) ;  /* 0xfffffffc00d80947 */ /* 0x000fea000383ffff */
[----:B-1----:R-:W-:Y:S01]  /*0c90*/  SHF.R.U32.HI R12, RZ, 0x17, R13 ;  /* 0x00000017ff0c7819 */ /* 0x002fe2000001160d */
        /* <DEDUP_REMOVED lines=31> */
.L_x_37:
[----:B------:R-:W-:Y:S01]  /*0e90*/  FMUL R24, RZ, R13 ;  /* 0x0000000dff187220 */ /* 0x000fe20000400000 */
[----:B------:R-:W-:-:S07]  /*0ea0*/  IMAD.MOV.U32 R25, RZ, RZ, RZ ;  /* 0x000000ffff197224 */ /* 0x000fce00078e00ff */
.L_x_36:
[----:B------:R-:W-:Y:S05]  /*0eb0*/  BSYNC.RECONVERGENT B0 ;  /* 0x0000000000007941 */ /* 0x000fea0003800200 */
.L_x_35:
[----:B------:R-:W0:Y:S01]  /*0ec0*/  LDCU UR5, c[0x0][0x390] ;  /* 0x00007200ff0577ac */ /* 0x000e220008000800 */
[----:B------:R-:W-:Y:S01]  /*0ed0*/  FMUL R11, R24, R24 ;  /* 0x00000018180b7220 */ /* 0x000fe20000400000 */
[C---:B------:R-:W-:Y:S01]  /*0ee0*/  LOP3.LUT R0, R25.reuse, 0x1, RZ, 0xc0, !PT ;  /* 0x0000000119007812 */ /* 0x040fe200078ec0ff */
[----:B------:R-:W-:Y:S02]  /*0ef0*/  VIADD R25, R25, 0x1 ;  /* 0x0000000119197836 */ /* 0x000fe40000000000 */
[----:B------:R-:W-:Y:S01]  /*0f00*/  FFMA R22, R11, R22, -0.0013887860113754868507 ;  /* 0xbab607ed0b167423 */ /* 0x000fe20000000016 */
[----:B------:R-:W-:Y:S01]  /*0f10*/  ISETP.NE.U32.AND P0, PT, R0, 0x1, PT ;  /* 0x000000010000780c */ /* 0x000fe20003f05070 */
[----:B------:R-:W-:Y:S01]  /*0f20*/  VIADD R8, R8, 0x1 ;  /* 0x0000000108087836 */ /* 0x000fe20000000000 */
[----:B------:R-:W-:Y:S02]  /*0f30*/  LOP3.LUT P1, RZ, R25, 0x2, RZ, 0xc0, !PT ;  /* 0x0000000219ff7812 */ /* 0x000fe4000782c0ff */
[----:B------:R-:W-:-:S02]  /*0f40*/  FSEL R0, R23, 0.0083327032625675201416, P0 ;  /* 0x3c0885e417007808 */ /* 0x000fc40000000000 */
[----:B------:R-:W-:Y:S02]  /*0f50*/  FSEL R22, R22, -0.00019574658654164522886, P0 ;  /* 0xb94d415316167808 */ /* 0x000fe40000000000 */
[----:B------:R-:W-:-:S03]  /*0f60*/  FSEL R15, -R15, -0.16666662693023681641, P0 ;  /* 0xbe2aaaa80f0f7808 */ /* 0x000fc60000000100 */
[C---:B------:R-:W-:Y:S01]  /*0f70*/  FFMA R22, R11.reuse, R22, R0 ;  /* 0x000000160b167223 */ /* 0x040fe20000000000 */
[----:B------:R-:W-:Y:S02]  /*0f80*/  FSEL R0, R24, 1, !P0 ;  /* 0x3f80000018007808 */ /* 0x000fe40004000000 */
[----:B0-----:R-:W-:Y:S01]  /*0f90*/  ISETP.NE.AND P0, PT, R8, UR5, PT ;  /* 0x0000000508007c0c */ /* 0x001fe2000bf05270 */
[C---:B------:R-:W-:Y:S02]  /*0fa0*/  FFMA R15, R11.reuse, R22, R15 ;  /* 0x000000160b0f7223 */ /* 0x040fe4000000000f */
[----:B------:R-:W-:-:S04]  /*0fb0*/  FFMA R11, R11, R0, RZ ;  /* 0x000000000b0b7223 */ /* 0x000fc800000000ff */
[----:B------:R-:W-:-:S04]  /*0fc0*/  FFMA R0, R11, R15, R0 ;  /* 0x0000000f0b007223 */ /* 0x000fc80000000000 */
[----:B------:R-:W-:-:S04]  /*0fd0*/  @P1 FADD R0, RZ, -R0 ;  /* 0x80000000ff001221 */ /* 0x000fc80000000000 */
[----:B------:R-:W-:Y:S01]  /*0fe0*/  FFMA R7, R9, R0, R7 ;  /* 0x0000000009077223 */ /* 0x000fe20000000007 */
[----:B------:R-:W-:Y:S06]  /*0ff0*/  @P0 BRA `(.L_x_39) ;  /* 0xfffffff000f80947 */ /* 0x000fec000383ffff */
[----:B------:R-:W-:Y:S05]  /*1000*/  BRA.U UP0, `(.L_x_40) ;  /* 0xfffffff100607547 */ /* 0x000fea000b83ffff */
.L_x_26:
        /* <DEDUP_REMOVED lines=8> */
[----:B0-----:R-:W-:Y:S05]  /*1090*/  CALL.REL.NOINC `($__internal_3_$__cuda_sm20_sqrt_rn_f32_slowpath) ;  /* 0x0000000400a47944 */ /* 0x001fea0003c00000 */
[----:B------:R-:W-:Y:S05]  /*10a0*/  BRA `(.L_x_43) ;  /* 0x0000000000107947 */ /* 0x000fea0003800000 */
.L_x_42:
[----:B------:R-:W-:Y:S01]  /*10b0*/  FMUL.FTZ R7, R0, R3 ;  /* 0x0000000300077220 */ /* 0x000fe20000410000 */
[----:B------:R-:W-:-:S03]  /*10c0*/  FMUL.FTZ R2, R3, 0.5 ;  /* 0x3f00000003027820 */ /* 0x000fc60000410000 */
[----:B------:R-:W-:-:S04]  /*10d0*/  FFMA R0, -R7, R7, R0 ;  /* 0x0000000707007223 */ /* 0x000fc80000000100 */
[----:B------:R-:W-:-:S07]  /*10e0*/  FFMA R7, R0, R2, R7 ;  /* 0x0000000200077223 */ /* 0x000fce0000000007 */
.L_x_43:
[----:B0-----:R-:W-:Y:S05]  /*10f0*/  BSYNC.RECONVERGENT B0 ;  /* 0x0000000000007941 */ /* 0x001fea0003800200 */
.L_x_41:
[----:B------:R-:W0:Y:S01]  /*1100*/  LDC.64 R2, c[0x0][0x380] ;  /* 0x0000e000ff027b82 */ /* 0x000e220000000a00 */
[----:B------:R-:W1:Y:S02]  /*1110*/  LDCU UR4, c[0x0][0x390] ;  /* 0x00007200ff0477ac */ /* 0x000e640008000800 */
[----:B-1----:R-:W-:-:S04]  /*1120*/  IMAD R5, R4, UR4, R5 ;  /* 0x0000000404057c24 */ /* 0x002fc8000f8e0205 */
[----:B0-----:R-:W-:-:S05]  /*1130*/  IMAD.WIDE R2, R5, 0x4, R2 ;  /* 0x0000000405027825 */ /* 0x001fca00078e0202 */
[----:B------:R-:W-:Y:S01]  /*1140*/  STG.E desc[UR8][R2.64], R7 ;  /* 0x0000000702007986 */ /* 0x000fe2000c101908 */
[----:B------:R-:W-:Y:S05]  /*1150*/  EXIT ;  /* 0x000000000000794d */ /* 0x000fea0003800000 */
        .weak           $__internal_2_$__cuda_sm20_div_rn_f64_full
        .type           $__internal_2_$__cuda_sm20_div_rn_f64_full,@function
        .size           $__internal_2_$__cuda_sm20_div_rn_f64_full,($__internal_3_$__cuda_sm20_sqrt_rn_f32_slowpath - $__internal_2_$__cuda_sm20_div_rn_f64_full)
$__internal_2_$__cuda_sm20_div_rn_f64_full:
[----:B------:R-:W-:Y:S01]  /*1160*/  FSETP.GEU.AND P2, PT, |R17|, 1.469367938527859385e-39, PT ;  /* 0x001000001100780b */ /* 0x000fe20003f4e200 */
[----:B------:R-:W-:Y:S01]  /*1170*/  IMAD.MOV.U32 R22, RZ, RZ, R16 ;  /* 0x000000ffff167224 */ /* 0x000fe200078e0010 */
[C---:B------:R-:W-:Y:S01]  /*1180*/  FSETP.GEU.AND P0, PT, |R13|.reuse, 1.469367938527859385e-39, PT ;  /* 0x001000000d00780b */ /* 0x040fe20003f0e200 */
[----:B------:R-:W-:Y:S01]  /*1190*/  IMAD.MOV.U32 R26, RZ, RZ, 0x1 ;  /* 0x00000001ff1a7424 */ /* 0x000fe200078e00ff */
[----:B------:R-:W-:Y:S01]  /*11a0*/  LOP3.LUT R14, R13, 0x800fffff, RZ, 0xc0, !PT ;  /* 0x800fffff0d0e7812 */ /* 0x000fe200078ec0ff */
[----:B------:R-:W-:Y:S01]  /*11b0*/  BSSY.RECONVERGENT B1, `(.L_x_44) ;  /* 0x0000052000017945 */ /* 0x000fe20003800200 */
[----:B------:R-:W-:Y:S02]  /*11c0*/  LOP3.LUT R10, R17, 0x7ff00000, RZ, 0xc0, !PT ;  /* 0x7ff00000110a7812 */ /* 0x000fe400078ec0ff */
[----:B------:R-:W-:Y:S02]  /*11d0*/  LOP3.LUT R15, R14, 0x3ff00000, RZ, 0xfc, !PT ;  /* 0x3ff000000e0f7812 */ /* 0x000fe400078efcff */
[----:B------:R-:W-:-:S02]  /*11e0*/  MOV R14, R12 ;  /* 0x0000000c000e7202 */ /* 0x000fc40000000f00 */
[C---:B------:R-:W-:Y:S01]  /*11f0*/  LOP3.LUT R31, R13.reuse, 0x7ff00000, RZ, 0xc0, !PT ;  /* 0x7ff000000d1f7812 */ /* 0x040fe200078ec0ff */
[----:B------:R-:W-:Y:S01]  /*1200*/  @!P2 IMAD.MOV.U32 R24, RZ, RZ, RZ ;  /* 0x000000ffff18a224 */ /* 0x000fe200078e00ff */
[----:B------:R-:W-:Y:S01]  /*1210*/  @!P2 LOP3.LUT R11, R13, 0x7ff00000, RZ, 0xc0, !PT ;  /* 0x7ff000000d0ba812 */ /* 0x000fe200078ec0ff */
[----:B------:R-:W-:Y:S01]  /*1220*/  @!P0 DMUL R14, R12, 8.98846567431157953865e+307 ;  /* 0x7fe000000c0e8828 */ /* 0x000fe20000000000 */
[C---:B------:R-:W-:Y:S02]  /*1230*/  ISETP.GE.U32.AND P1, PT, R10.reuse, R31, PT ;  /* 0x0000001f0a00720c */ /* 0x040fe40003f26070 */
[----:B------:R-:W-:Y:S01]  /*1240*/  @!P2 ISETP.GE.U32.AND P3, PT, R10, R11, PT ;  /* 0x0000000b0a00a20c */ /* 0x000fe20003f66070 */
[----:B------:R-:W-:Y:S02]  /*1250*/  IMAD.MOV.U32 R11, RZ, RZ, 0x1ca00000 ;  /* 0x1ca00000ff0b7424 */ /* 0x000fe400078e00ff */
[----:B------:R-:W0:Y:S03]  /*1260*/  MUFU.RCP64H R27, R15 ;  /* 0x0000000f001b7308 */ /* 0x000e260000001800 */
[----:B------:R-:W-:-:S02]  /*1270*/  @!P2 SEL R25, R11, 0x63400000, !P3 ;  /* 0x634000000b19a807 */ /* 0x000fc40005800000 */
[----:B------:R-:W-:Y:S02]  /*1280*/  SEL R23, R11, 0x63400000, !P1 ;  /* 0x634000000b177807 */ /* 0x000fe40004800000 */
[--C-:B------:R-:W-:Y:S02]  /*1290*/  @!P2 LOP3.LUT R25, R25, 0x80000000, R17.reuse, 0xf8, !PT ;  /* 0x800000001919a812 */ /* 0x100fe400078ef811 */
[----:B------:R-:W-:Y:S02]  /*12a0*/  LOP3.LUT R23, R23, 0x800fffff, R17, 0xf8, !PT ;  /* 0x800fffff17177812 */ /* 0x000fe400078ef811 */
[----:B------:R-:W-:Y:S02]  /*12b0*/  @!P2 LOP3.LUT R25, R25, 0x100000, RZ, 0xfc, !PT ;  /* 0x001000001919a812 */ /* 0x000fe400078efcff */
[----:B------:R-:W-:-:S04]  /*12c0*/  @!P0 LOP3.LUT R31, R15, 0x7ff00000, RZ, 0xc0, !PT ;  /* 0x7ff000000f1f8812 */ /* 0x000fc800078ec0ff */
[----:B------:R-:W-:Y:S02]  /*12d0*/  @!P2 DFMA R22, R22, 2, -R24 ;  /* 0x400000001616a82b */ /* 0x000fe40000000818 */
[----:B0-----:R-:W-:-:S08]  /*12e0*/  DFMA R24, R26, -R14, 1 ;  /* 0x3ff000001a18742b */ /* 0x001fd0000000080e */
[----:B------:R-:W-:-:S08]  /*12f0*/  DFMA R24, R24, R24, R24 ;  /* 0x000000181818722b */ /* 0x000fd00000000018 */
[----:B------:R-:W-:-:S08]  /*1300*/  DFMA R24, R26, R24, R26 ;  /* 0x000000181a18722b */ /* 0x000fd0000000001a */
[----:B------:R-:W-:-:S08]  /*1310*/  DFMA R26, R24, -R14, 1 ;  /* 0x3ff00000181a742b */ /* 0x000fd0000000080e */
[----:B------:R-:W-:-:S08]  /*1320*/  DFMA R24, R24, R26, R24 ;  /* 0x0000001a1818722b */ /* 0x000fd00000000018 */
[----:B------:R-:W-:-:S08]  /*1330*/  DMUL R26, R24, R22 ;  /* 0x00000016181a7228 */ /* 0x000fd00000000000 */
[----:B------:R-:W-:-:S08]  /*1340*/  DFMA R28, R26, -R14, R22 ;  /* 0x8000000e1a1c722b */ /* 0x000fd00000000016 */
[----:B------:R-:W-:Y:S01]  /*1350*/  DFMA R28, R24, R28, R26 ;  /* 0x0000001c181c722b */ /* 0x000fe2000000001a */
[----:B------:R-:W-:Y:S01]  /*1360*/  IMAD.MOV.U32 R24, RZ, RZ, R10 ;  /* 0x000000ffff187224 */ /* 0x000fe200078e000a */
[----:B------:R-:W-:-:S05]  /*1370*/  @!P2 LOP3.LUT R24, R23, 0x7ff00000, RZ, 0xc0, !PT ;  /* 0x7ff000001718a812 */ /* 0x000fca00078ec0ff */
[----:B------:R-:W-:-:S05]  /*1380*/  VIADD R25, R24, 0xffffffff ;  /* 0xffffffff18197836 */ /* 0x000fca0000000000 */
[----:B------:R-:W-:Y:S01]  /*1390*/  ISETP.GT.U32.AND P0, PT, R25, 0x7feffffe, PT ;  /* 0x7feffffe1900780c */ /* 0x000fe20003f04070 */
[----:B------:R-:W-:-:S05]  /*13a0*/  VIADD R25, R31, 0xffffffff ;  /* 0xffffffff1f197836 */ /* 0x000fca0000000000 */
[----:B------:R-:W-:-:S13]  /*13b0*/  ISETP.GT.U32.OR P0, PT, R25, 0x7feffffe, P0 ;  /* 0x7feffffe1900780c */ /* 0x000fda0000704470 */
        /* <DEDUP_REMOVED lines=13> */
[----:B------:R-:W-:-:S09]  /*1490*/  MOV R16, RZ ;  /* 0x000000ff00107202 */ /* 0x000fd20000000f00 */
        /* <DEDUP_REMOVED lines=14> */
.L_x_45:
[----:B------:R-:W-:-:S14]  /*1580*/  DSETP.NAN.AND P0, PT, R16, R16, PT ;  /* 0x000000101000722a */ /* 0x000fdc0003f08000 */
[----:B------:R-:W-:Y:S05]  /*1590*/  @P0 BRA `(.L_x_47) ;  /* 0x0000000000440947 */ /* 0x000fea0003800000 */
[----:B------:R-:W-:-:S14]  /*15a0*/  DSETP.NAN.AND P0, PT, R12, R12, PT ;  /* 0x0000000c0c00722a */ /* 0x000fdc0003f08000 */
[----:B------:R-:W-:Y:S05]  /*15b0*/  @P0 BRA `(.L_x_48) ;  /* 0x0000000000300947 */ /* 0x000fea0003800000 */
[----:B------:R-:W-:Y:S01]  /*15c0*/  ISETP.NE.AND P0, PT, R24, R31, PT ;  /* 0x0000001f1800720c */ /* 0x000fe20003f05270 */
[----:B------:R-:W-:Y:S02]  /*15d0*/  IMAD.MOV.U32 R10, RZ, RZ, 0x0 ;  /* 0x00000000ff0a7424 */ /* 0x000fe400078e00ff */
[----:B------:R-:W-:-:S10]  /*15e0*/  IMAD.MOV.U32 R11, RZ, RZ, -0x80000 ;  /* 0xfff80000ff0b7424 */ /* 0x000fd400078e00ff */
        /* <DEDUP_REMOVED lines=9> */
.L_x_48:
[----:B------:R-:W-:Y:S01]  /*1680*/  LOP3.LUT R11, R13, 0x80000, RZ, 0xfc, !PT ;  /* 0x000800000d0b7812 */ /* 0x000fe200078efcff */
[----:B------:R-:W-:Y:S01]  /*1690*/  IMAD.MOV.U32 R10, RZ, RZ, R12 ;  /* 0x000000ffff0a7224 */ /* 0x000fe200078e000c */
[----:B------:R-:W-:Y:S06]  /*16a0*/  BRA `(.L_x_46) ;  /* 0x0000000000087947 */ /* 0x000fec0003800000 */
.L_x_47:
[----:B------:R-:W-:Y:S01]  /*16b0*/  LOP3.LUT R11, R17, 0x80000, RZ, 0xfc, !PT ;  /* 0x00080000110b7812 */ /* 0x000fe200078efcff */
[----:B------:R-:W-:-:S07]  /*16c0*/  IMAD.MOV.U32 R10, RZ, RZ, R16 ;  /* 0x000000ffff0a7224 */ /* 0x000fce00078e0010 */
.L_x_46:
[----:B------:R-:W-:Y:S05]  /*16d0*/  BSYNC.RECONVERGENT B1 ;  /* 0x0000000000017941 */ /* 0x000fea0003800200 */
.L_x_44:
[----:B------:R-:W-:Y:S01]  /*16e0*/  IMAD.MOV.U32 R12, RZ, RZ, R10 ;  /* 0x000000ffff0c7224 */ /* 0x000fe200078e000a */
[----:B------:R-:W-:Y:S01]  /*16f0*/  MOV R13, R11 ;  /* 0x0000000b000d7202 */ /* 0x000fe20000000f00 */
[----:B------:R-:W-:Y:S02]  /*1700*/  IMAD.MOV.U32 R10, RZ, RZ, R0 ;  /* 0x000000ffff0a7224 */ /* 0x000fe400078e0000 */
[----:B------:R-:W-:-:S04]  /*1710*/  IMAD.MOV.U32 R11, RZ, RZ, 0x0 ;  /* 0x00000000ff0b7424 */ /* 0x000fc800078e00ff */
[----:B------:R-:W-:Y:S05]  /*1720*/  RET.REL.NODEC R10 `(_Z24discreteFourierTransformPfS_ii) ;  /* 0xffffffe80a347950 */ /* 0x000fea0003c3ffff */
        .weak           $__internal_3_$__cuda_sm20_sqrt_rn_f32_slowpath
        .type           $__internal_3_$__cuda_sm20_sqrt_rn_f32_slowpath,@function
        .size           $__internal_3_$__cuda_sm20_sqrt_rn_f32_slowpath,(.L_x_55 - $__internal_3_$__cuda_sm20_sqrt_rn_f32_slowpath)
$__internal_3_$__cuda_sm20_sqrt_rn_f32_slowpath:
        /* <DEDUP_REMOVED lines=19> */
.L_x_49:
[----:B------:R-:W-:Y:S02]  /*1860*/  IMAD.MOV.U32 R7, RZ, RZ, R2 ;  /* 0x000000ffff077224 */ /* 0x000fe400078e0002 */
[----:B------:R-:W-:Y:S02]  /*1870*/  IMAD.MOV.U32 R2, RZ, RZ, R9 ;  /* 0x000000ffff027224 */ /* 0x000fe400078e0009 */
[----:B------:R-:W-:-:S04]  /*1880*/  IMAD.MOV.U32 R3, RZ, RZ, 0x0 ;  /* 0x00000000ff037424 */ /* 0x000fc800078e00ff */
[----:B------:R-:W-:Y:S05]  /*1890*/  RET.REL.NODEC R2 `(_Z24discreteFourierTransformPfS_ii) ;  /* 0xffffffe402d87950 */ /* 0x000fea0003c3ffff */
.L_x_50:
        /* <DEDUP_REMOVED lines=14> */
.L_x_55:


//--------------------- .text._Z13circularShiftPfS_iiii --------------------------
	.section	.text._Z13circularShiftPfS_iiii,"ax",@progbits
	.align	128
        .global         _Z13circularShiftPfS_iiii
        .type           _Z13circularShiftPfS_iiii,@function
        .size           _Z13circularShiftPfS_iiii,(.L_x_59 - _Z13circularShiftPfS_iiii)
        .other          _Z13circularShiftPfS_iiii,@"STO_CUDA_ENTRY STV_DEFAULT"
_Z13circularShiftPfS_iiii:
.text._Z13circularShiftPfS_iiii:
[----:B------:R-:W-:Y:S01]  /*0000*/  LDC R1, c[0x0][0x37c] ;  /* 0x0000df00ff017b82 */ /* 0x000fe20000000800 */
[----:B------:R-:W0:Y:S07]  /*0010*/  S2R R7, SR_TID.Y ;  /* 0x0000000000077919 */ /* 0x000e2e0000002200 */
[----:B------:R-:W1:Y:S01]  /*0020*/  LDC R5, c[0x0][0x360] ;  /* 0x0000d800ff057b82 */ /* 0x000e620000000800 */
[----:B------:R-:W1:Y:S07]  /*0030*/  S2R R4, SR_TID.X ;  /* 0x0000000000047919 */ /* 0x000e6e0000002100 */
[----:B------:R-:W0:Y:S08]  /*0040*/  S2UR UR5, SR_CTAID.Y ;  /* 0x00000000000579c3 */ /* 0x000e300000002600 */
[----:B------:R-:W0:Y:S08]  /*0050*/  LDC R0, c[0x0][0x364] ;  /* 0x0000d900ff007b82 */ /* 0x000e300000000800 */
[----:B------:R-:W1:Y:S08]  /*0060*/  S2UR UR4, SR_CTAID.X ;  /* 0x00000000000479c3 */ /* 0x000e700000002500 */
[----:B------:R-:W2:Y:S01]  /*0070*/  LDC.64 R2, c[0x0][0x390] ;  /* 0x0000e400ff027b82 */ /* 0x000ea20000000a00 */
[----:B0-----:R-:W-:-:S02]  /*0080*/  IMAD R0, R0, UR5, R7 ;  /* 0x0000000500007c24 */ /* 0x001fc4000f8e0207 */
[----:B-1----:R-:W-:-:S03]  /*0090*/  IMAD R5, R5, UR4, R4 ;  /* 0x0000000405057c24 */ /* 0x002fc6000f8e0204 */
[----:B--2---:R-:W-:-:S04]  /*00a0*/  ISETP.GE.AND P0, PT, R0, R3, PT ;  /* 0x000000030000720c */ /* 0x004fc80003f06270 */
[----:B------:R-:W-:-:S13]  /*00b0*/  ISETP.GE.OR P0, PT, R5, R2, P0 ;  /* 0x000000020500720c */ /* 0x000fda0000706670 */
[----:B------:R-:W-:Y:S05]  /*00c0*/  @P0 EXIT ;  /* 0x000000000000094d */ /* 0x000fea0003800000 */
[----:B------:R-:W-:Y:S01]  /*00d0*/  IABS R4, R3 ;  /* 0x0000000300047213 */ /* 0x000fe20000000000 */
[----:B------:R-:W0:Y:S01]  /*00e0*/  LDCU UR4, c[0x0][0x39c] ;  /* 0x00007380ff0477ac */ /* 0x000e220008000800 */
[----:B------:R-:W-:Y:S02]  /*00f0*/  IABS R6, R2 ;  /* 0x0000000200067213 */ /* 0x000fe40000000000 */
[----:B------:R-:W1:Y:S01]  /*0100*/  I2F.RP R7, R4 ;  /* 0x0000000400077306 */ /* 0x000e620000209400 */
[----:B------:R-:W2:Y:S07]  /*0110*/  LDCU UR5, c[0x0][0x398] ;  /* 0x00007300ff0577ac */ /* 0x000eae0008000800 */
[----:B------:R-:W3:Y:S08]  /*0120*/  I2F.RP R12, R6 ;  /* 0x00000006000c7306 */ /* 0x000ef00000209400 */
[----:B-1----:R-:W1:Y:S08]  /*0130*/  MUFU.RCP R7, R7 ;  /* 0x0000000700077308 */ /* 0x002e700000001000 */
[----:B---3--:R-:W3:Y:S01]  /*0140*/  MUFU.RCP R12, R12 ;  /* 0x0000000c000c7308 */ /* 0x008ee20000001000 */
[----:B-1----:R-:W-:-:S07]  /*0150*/  VIADD R10, R7, 0xffffffe ;  /* 0x0ffffffe070a7836 */ /* 0x002fce0000000000 */
[----:B------:R1:W4:Y:S01]  /*0160*/  F2I.FTZ.U32.TRUNC.NTZ R11, R10 ;  /* 0x0000000a000b7305 */ /* 0x000322000021f000 */
[----:B---3--:R-:W-:Y:S02]  /*0170*/  VIADD R8, R12, 0xffffffe ;  /* 0x0ffffffe0c087836 */ /* 0x008fe40000000000 */
[----:B0-----:R-:W-:-:S05]  /*0180*/  VIADD R12, R0, -UR4 ;  /* 0x80000004000c7c36 */ /* 0x001fca0008000000 */
[----:B------:R0:W3:Y:S01]  /*0190*/  F2I.FTZ.U32.TRUNC.NTZ R9, R8 ;  /* 0x0000000800097305 */ /* 0x0000e2000021f000 */
[----:B-1----:R-:W-:Y:S01]  /*01a0*/  IMAD.MOV.U32 R10, RZ, RZ, RZ ;  /* 0x000000ffff0a7224 */ /* 0x002fe200078e00ff */
[----:B------:R-:W-:Y:S02]  /*01b0*/  ISETP.GE.AND P2, PT, R12, RZ, PT ;  /* 0x000000ff0c00720c */ /* 0x000fe40003f46270 */
[----:B----4-:R-:W-:Y:S01]  /*01c0*/  IADD3 R13, PT, PT, RZ, -R11, RZ ;  /* 0x8000000bff0d7210 */ /* 0x010fe20007ffe0ff */
[----:B0-----:R-:W-:-:S04]  /*01d0*/  IMAD.MOV.U32 R8, RZ, RZ, RZ ;  /* 0x000000ffff087224 */ /* 0x001fc800078e00ff */
[----:B------:R-:W-:Y:S01]  /*01e0*/  IMAD R7, R13, R4, RZ ;  /* 0x000000040d077224 */ /* 0x000fe200078e02ff */
[----:B--2---:R-:W-:Y:S01]  /*01f0*/  IADD3 R13, PT, PT, R5, -UR5, RZ ;  /* 0x80000005050d7c10 */ /* 0x004fe2000fffe0ff */
[----:B------:R-:W0:Y:S01]  /*0200*/  LDCU.64 UR4, c[0x0][0x358] ;  /* 0x00006b00ff0477ac */ /* 0x000e220008000a00 */
[----:B---3--:R-:W-:Y:S02]  /*0210*/  IMAD.MOV R15, RZ, RZ, -R9 ;  /* 0x000000ffff0f7224 */ /* 0x008fe400078e0a09 */
[----:B------:R-:W-:Y:S01]  /*0220*/  IMAD.HI.U32 R7, R11, R7, R10 ;  /* 0x000000070b077227 */ /* 0x000fe200078e000a */
[----:B------:R-:W-:Y:S02]  /*0230*/  IABS R10, R12 ;  /* 0x0000000c000a7213 */ /* 0x000fe40000000000 */
[----:B------:R-:W-:Y:S01]  /*0240*/  ISETP.GE.AND P3, PT, R13, RZ, PT ;  /* 0x000000ff0d00720c */ /* 0x000fe20003f66270 */
[----:B------:R-:W-:Y:S01]  /*0250*/  IMAD R11, R15, R6, RZ ;  /* 0x000000060f0b7224 */ /* 0x000fe200078e02ff */
[----:B------:R-:W-:-:S03]  /*0260*/  IABS R15, R13 ;  /* 0x0000000d000f7213 */ /* 0x000fc60000000000 */
[----:B------:R-:W-:Y:S01]  /*0270*/  IMAD.HI.U32 R8, R9, R11, R8 ;  /* 0x0000000b09087227 */ /* 0x000fe200078e0008 */
[----:B------:R-:W-:-:S05]  /*0280*/  MOV R11, R10 ;  /* 0x0000000a000b7202 */ /* 0x000fca0000000f00 */
[----:B------:R-:W-:-:S04]  /*0290*/  IMAD.HI.U32 R9, R7, R11, RZ ;  /* 0x0000000b07097227 */ /* 0x000fc800078e00ff */
[----:B------:R-:W-:-:S04]  /*02a0*/  IMAD.HI.U32 R10, R8, R15, RZ ;  /* 0x0000000f080a7227 */ /* 0x000fc800078e00ff */
[----:B------:R-:W-:Y:S02]  /*02b0*/  IMAD.MOV R9, RZ, RZ, -R9 ;  /* 0x000000ffff097224 */ /* 0x000fe400078e0a09 */
[----:B------:R-:W-:Y:S02]  /*02c0*/  IMAD.MOV R10, RZ, RZ, -R10 ;  /* 0x000000ffff0a7224 */ /* 0x000fe400078e0a0a */
[----:B------:R-:W-:Y:S02]  /*02d0*/  IMAD R9, R4, R9, R11 ;  /* 0x0000000904097224 */ /* 0x000fe400078e020b */
[----:B------:R-:W-:Y:S01]  /*02e0*/  IMAD R11, R6, R10, R15 ;  /* 0x0000000a060b7224 */ /* 0x000fe200078e020f */
[----:B------:R-:W-:Y:S02]  /*02f0*/  LOP3.LUT R10, RZ, R2, RZ, 0x33, !PT ;  /* 0x00000002ff0a7212 */ /* 0x000fe400078e33ff */
[----:B------:R-:W-:Y:S02]  /*0300*/  ISETP.GT.U32.AND P0, PT, R4, R9, PT ;  /* 0x000000090400720c */ /* 0x000fe40003f04070 */
[----:B------:R-:W-:-:S11]  /*0310*/  ISETP.GT.U32.AND P1, PT, R6, R11, PT ;  /* 0x0000000b0600720c */ /* 0x000fd60003f24070 */
[----:B------:R-:W-:Y:S02]  /*0320*/  @!P0 IADD3 R9, PT, PT, R9, -R4, RZ ;  /* 0x8000000409098210 */ /* 0x000fe40007ffe0ff */
[----:B------:R-:W-:Y:S02]  /*0330*/  @!P1 IMAD.IADD R11, R11, 0x1, -R6 ;  /* 0x000000010b0b9824 */ /* 0x000fe400078e0a06 */
[----:B------:R-:W-:-:S03]  /*0340*/  ISETP.GT.U32.AND P0, PT, R4, R9, PT ;  /* 0x000000090400720c */ /* 0x000fc60003f04070 */
[----:B------:R-:W-:-:S10]  /*0350*/  ISETP.GT.U32.AND P1, PT, R6, R11, PT ;  /* 0x0000000b0600720c */ /* 0x000fd40003f24070 */
[----:B------:R-:W-:Y:S01]  /*0360*/  @!P0 IMAD.IADD R9, R9, 0x1, -R4 ;  /* 0x0000000109098824 */ /* 0x000fe200078e0a04 */
[----:B------:R-:W-:Y:S02]  /*0370*/  ISETP.NE.AND P0, PT, R3, RZ, PT ;  /* 0x000000ff0300720c */ /* 0x000fe40003f05270 */
[----:B------:R-:W-:Y:S01]  /*0380*/  @!P1 IADD3 R11, PT, PT, R11, -R6, RZ ;  /* 0x800000060b0b9210 */ /* 0x000fe20007ffe0ff */
[----:B------:R-:W-:Y:S01]  /*0390*/  @!P2 IMAD.MOV R9, RZ, RZ, -R9 ;  /* 0x000000ffff09a224 */ /* 0x000fe200078e0a09 */
[----:B------:R-:W-:-:S03]  /*03a0*/  ISETP.NE.AND P1, PT, R2, RZ, PT ;  /* 0x000000ff0200720c */ /* 0x000fc60003f25270 */
[----:B------:R-:W-:Y:S01]  /*03b0*/  IMAD.MOV.U32 R13, RZ, RZ, R11 ;  /* 0x000000ffff0d7224 */ /* 0x000fe200078e000b */
[----:B------:R-:W-:-:S04]  /*03c0*/  LOP3.LUT R11, RZ, R3, RZ, 0x33, !PT ;  /* 0x00000003ff0b7212 */ /* 0x000fc800078e33ff */
[----:B------:R-:W-:Y:S02]  /*03d0*/  @!P3 IADD3 R13, PT, PT, -R13, RZ, RZ ;  /* 0x000000ff0d0db210 */ /* 0x000fe40007ffe1ff */
[----:B------:R-:W-:Y:S02]  /*03e0*/  SEL R12, R11, R9, !P0 ;  /* 0x000000090b0c7207 */ /* 0x000fe40004000000 */
[----:B------:R-:W-:-:S03]  /*03f0*/  SEL R13, R10, R13, !P1 ;  /* 0x0000000d0a0d7207 */ /* 0x000fc60004800000 */
[----:B------:R-:W-:Y:S02]  /*0400*/  IMAD.IADD R12, R12, 0x1, R3 ;  /* 0x000000010c0c7824 */ /* 0x000fe400078e0203 */
[----:B------:R-:W-:-:S03]  /*0410*/  IMAD.IADD R13, R13, 0x1, R2 ;  /* 0x000000010d0d7824 */ /* 0x000fc600078e0202 */
[----:B------:R-:W-:Y:S02]  /*0420*/  IABS R3, R12 ;  /* 0x0000000c00037213 */ /* 0x000fe40000000000 */
[----:B------:R-:W-:Y:S02]  /*0430*/  IABS R9, R13 ;  /* 0x0000000d00097213 */ /* 0x000fe40000000000 */
[----:B------:R-:W-:Y:S01]  /*0440*/  ISETP.GE.AND P5, PT, R13, RZ, PT ;  /* 0x000000ff0d00720c */ /* 0x000fe20003fa6270 */
[----:B------:R-:W-:-:S04]  /*0450*/  IMAD.HI.U32 R7, R7, R3, RZ ;  /* 0x0000000307077227 */ /* 0x000fc800078e00ff */
[----:B------:R-:W-:Y:S01]  /*0460*/  IMAD.HI.U32 R8, R8, R9, RZ ;  /* 0x0000000908087227 */ /* 0x000fe200078e00ff */
[----:B------:R-:W-:-:S03]  /*0470*/  IADD3 R7, PT, PT, -R7, RZ, RZ ;  /* 0x000000ff07077210 */ /* 0x000fc60007ffe1ff */
[----:B------:R-:W-:Y:S02]  /*0480*/  IMAD.MOV R8, RZ, RZ, -R8 ;  /* 0x000000ffff087224 */ /* 0x000fe400078e0a08 */
[----:B------:R-:W-:Y:S02]  /*0490*/  IMAD R3, R4, R7, R3 ;  /* 0x0000000704037224 */ /* 0x000fe400078e0203 */
[----:B------:R-:W-:Y:S02]  /*04a0*/  IMAD R7, R6, R8, R9 ;  /* 0x0000000806077224 */ /* 0x000fe400078e0209 */
[----:B------:R-:W1:Y:S01]  /*04b0*/  LDC.64 R8, c[0x0][0x388] ;  /* 0x0000e200ff087b82 */ /* 0x000e620000000a00 */
[----:B------:R-:W-:Y:S02]  /*04c0*/  ISETP.GT.U32.AND P2, PT, R4, R3, PT ;  /* 0x000000030400720c */ /* 0x000fe40003f44070 */
[----:B------:R-:W-:-:S11]  /*04d0*/  ISETP.GT.U32.AND P3, PT, R6, R7, PT ;  /* 0x000000070600720c */ /* 0x000fd60003f64070 */
[----:B------:R-:W-:Y:S02]  /*04e0*/  @!P2 IMAD.IADD R3, R3, 0x1, -R4 ;  /* 0x000000010303a824 */ /* 0x000fe400078e0a04 */
[----:B------:R-:W-:Y:S02]  /*04f0*/  @!P3 IADD3 R7, PT, PT, R7, -R6, RZ ;  /* 0x800000060707b210 */ /* 0x000fe40007ffe0ff */
[----:B------:R-:W-:Y:S02]  /*0500*/  ISETP.GE.AND P3, PT, R12, RZ, PT ;  /* 0x000000ff0c00720c */ /* 0x000fe40003f66270 */
[----:B------:R-:W-:Y:S02]  /*0510*/  ISETP.GT.U32.AND P2, PT, R4, R3, PT ;  /* 0x000000030400720c */ /* 0x000fe40003f44070 */
[----:B------:R-:W-:-:S11]  /*0520*/  ISETP.GT.U32.AND P4, PT, R6, R7, PT ;  /* 0x000000070600720c */ /* 0x000fd60003f84070 */
[----:B------:R-:W-:Y:S02]  /*0530*/  @!P2 IMAD.IADD R3, R3, 0x1, -R4 ;  /* 0x000000010303a824 */ /* 0x000fe400078e0a04 */
[----:B------:R-:W-:Y:S02]  /*0540*/  @!P4 IADD3 R7, PT, PT, R7, -R6, RZ ;  /* 0x800000060707c210 */ /* 0x000fe40007ffe0ff */
[----:B------:R-:W-:Y:S02]  /*0550*/  @!P3 IMAD.MOV R3, RZ, RZ, -R3 ;  /* 0x000000ffff03b224 */ /* 0x000fe400078e0a03 */
[----:B------:R-:W-:-:S03]  /*0560*/  @!P5 IADD3 R7, PT, PT, -R7, RZ, RZ ;  /* 0x000000ff0707d210 */ /* 0x000fc60007ffe1ff */
[----:B------:R-:W-:Y:S02]  /*0570*/  SEL R3, R11, R3, !P0 ;  /* 0x000000030b037207 */ /* 0x000fe40004000000 */
[----:B------:R-:W-:-:S05]  /*0580*/  SEL R7, R10, R7, !P1 ;  /* 0x000000070a077207 */ /* 0x000fca0004800000 */
[----:B------:R-:W-:-:S04]  /*0590*/  IMAD R7, R3, R2, R7 ;  /* 0x0000000203077224 */ /* 0x000fc800078e0207 */
[----:B-1----:R-:W-:Y:S02]  /*05a0*/  IMAD.WIDE R8, R7, 0x4, R8 ;  /* 0x0000000407087825 */ /* 0x002fe400078e0208 */
[----:B------:R-:W1:Y:S04]  /*05b0*/  LDC.64 R6, c[0x0][0x380] ;  /* 0x0000e000ff067b82 */ /* 0x000e680000000a00 */
[----:B0-----:R-:W2:Y:S01]  /*05c0*/  LDG.E R9, desc[UR4][R8.64] ;  /* 0x0000000408097981 */ /* 0x001ea2000c1e1900 */
[----:B------:R-:W-:-:S04]  /*05d0*/  IMAD R3, R0, R2, R5 ;  /* 0x0000000200037224 */ /* 0x000fc800078e0205 */
[----:B-1----:R-:W-:-:S05]  /*05e0*/  IMAD.WIDE R2, R3, 0x4, R6 ;  /* 0x0000000403027825 */ /* 0x002fca00078e0206 */
[----:B--2---:R-:W-:Y:S01]  /*05f0*/  STG.E desc[UR4][R2.64], R9 ;  /* 0x0000000902007986 */ /* 0x004fe2000c101904 */
[----:B------:R-:W-:Y:S05]  /*0600*/  EXIT ;  /* 0x000000000000794d */ /* 0x000fea0003800000 */
.L_x_51:
        /* <DEDUP_REMOVED lines=15> */
.L_x_59:


//--------------------- .nv.global.init           --------------------------
	.section	.nv.global.init,"aw",@progbits
	.align	4
.nv.global.init:
	.type		__cudart_i2opi_f,@object
	.size		__cudart_i2opi_f,(.L_0 - __cudart_i2opi_f)
__cudart_i2opi_f:
        /*0000*/ 	.byte	0x41, 0x90, 0x43, 0x3c, 0x99, 0x95, 0x62, 0xdb, 0xc0, 0xdd, 0x34, 0xf5, 0xd1, 0x57, 0x27, 0xfc
        /*0010*/ 	.byte	0x29, 0x15, 0x44, 0x4e, 0x6e, 0x83, 0xf9, 0xa2
.L_0:


//--------------------- .nv.shared.reserved.0     --------------------------
	.section	.nv.shared.reserved.0,"aw",@nobits
	.weak		__nv_reservedSMEM_offset_0_alias
	.size		__nv_reservedSMEM_offset_0_alias, 0, 64
	.other		__nv_reservedSMEM_offset_0_alias,@"STO_CUDA_RESERVED_SHARED STV_DEFAULT"
__nv_reservedSMEM_offset_0_alias:
	.zero		0
	.zero		64


//--------------------- .nv.constant0._Z29discreteFourierTransformBatchPfS_iii --------------------------
	.section	.nv.constant0._Z29discreteFourierTransformBatchPfS_iii,"a",@progbits
	.sectionflags	@""
	.align	4
.nv.constant0._Z29discreteFourierTransformBatchPfS_iii:
	.zero		924


//--------------------- .nv.constant0._Z18circularShiftBatchPfS_iiiii --------------------------
	.section	.nv.constant0._Z18circularShiftBatchPfS_iiiii,"a",@progbits
	.sectionflags	@""
	.align	4
.nv.constant0._Z18circularShiftBatchPfS_iiiii:
	.zero		932


//--------------------- .nv.constant0._Z24discreteFourierTransformPfS_ii --------------------------
	.section	.nv.constant0._Z24discreteFourierTransformPfS_ii,"a",@progbits
	.sectionflags	@""
	.align	4
.nv.constant0._Z24discreteFourierTransformPfS_ii:
	.zero		920


//--------------------- .nv.constant0._Z13circularShiftPfS_iiii --------------------------
	.section	.nv.constant0._Z13circularShiftPfS_iiii,"a",@progbits
	.sectionflags	@""
	.align	4
.nv.constant0._Z13circularShiftPfS_iiii:
	.zero		928


//--------------------- SYMBOLS --------------------------

	.type		.nv.reservedSmem.offset0,@object
	.size		.nv.reservedSmem.offset0,0x4
